	.target	sm_90a

	.elftype	@"ET_EXEC"


//--------------------- .note.nv.tkinfo           --------------------------
	.section	.note.nv.tkinfo,"",@"SHT_NOTE"
	.sectionflags	@"SHF_NOTE_NV_TKINFO"
	.tkinfo
        /*0018*/ 	.word	0x00000002
        /*0030*/ 	.string	""
        /*0030*/ 	.string	"ptxas"
        /*0030*/ 	.string	"Cuda compilation tools, release 13.0, V13.0.88"
        /*0030*/ 	.string	"Build cuda_13.0.r13.0/compiler.36424714_0"
        /*0030*/ 	.string	"-arch sm_90a -m 64 "



//--------------------- .note.nv.cuinfo           --------------------------
	.section	.note.nv.cuinfo,"",@"SHT_NOTE"
	.sectionflags	@"SHF_NOTE_NV_CUINFO"
        /*0018*/ 	.short	0x0002
        /*001a*/ 	.short	0x005a
        /*001c*/ 	.short	0x0082
	.zero		2


//--------------------- .nv.info                  --------------------------
	.section	.nv.info,"",@"SHT_CUDA_INFO"
	.align	4


	//----- nvinfo : EIATTR_REGCOUNT
	.align		4
        /*0000*/ 	.byte	0x04, 0x2f
        /*0002*/ 	.short	(.L_15 - .L_14)
	.align		4
.L_14:
        /*0004*/ 	.word	index@(_ZN7cutlass13device_kernelINS_4gemm6kernel13GemmUniversalIN4cute5tupleIJiiiiEEENS1_10collective13CollectiveMmaINS1_34MainloopSm90TmaGmmaWarpSpecializedILi5ENS5_IJNS4_1CILi1EEESB_SB_EEENS1_32KernelTmaWarpSpecializedPingpongEEENS5_IJNSA_ILi64EEENSA_ILi256EEENSA_ILi128EEEEEENS_10tfloat32_tENS5_IJlSB_lEEESJ_SK_NS4_8TiledMMAINS4_8MMA_AtomIJNS4_4SM904GMMA30MMA_64x256x8_F32TF32TF32_SS_TNILNSO_7ScaleInE1ELSQ_1EEEEEENS4_6LayoutISC_NS5_IJNSA_ILi0EEESU_SU_EEEEENS5_IJNS4_10UnderscoreESX_SX_EEEEENS4_13SM90_TMA_LOADENS4_14ComposedLayoutINS4_7SwizzleILi3ELi4ELi3EEENS4_18smem_ptr_flag_bitsILi32EEENST_INS5_IJNSA_ILi8EEENSA_ILi32EEEEEENS5_IJS17_SB_EEEEEEEvNS4_8identityES10_S1B_vS1C_EENS_8epilogue10collective6detail29Sm90TmaWarpSpecializedAdapterINS1F_15DefaultEpilogueISJ_SK_SK_NS1E_6thread17LinearCombinationISJ_Li1EffLNS1J_9ScaleType4KindE0ELNS_15FloatRoundStyleE2ESJ_EENS1_15EpilogueDefaultEEEEEvvEEEEvNT_6ParamsE)
        /*0008*/ 	.word	0x000000a8


	//----- nvinfo : EIATTR_FRAME_SIZE
	.align		4
.L_15:
        /*000c*/ 	.byte	0x04, 0x11
        /*000e*/ 	.short	(.L_17 - .L_16)
	.align		4
.L_16:
        /*0010*/ 	.word	index@(_ZN7cutlass13device_kernelINS_4gemm6kernel13GemmUniversalIN4cute5tupleIJiiiiEEENS1_10collective13CollectiveMmaINS1_34MainloopSm90TmaGmmaWarpSpecializedILi5ENS5_IJNS4_1CILi1EEESB_SB_EEENS1_32KernelTmaWarpSpecializedPingpongEEENS5_IJNSA_ILi64EEENSA_ILi256EEENSA_ILi128EEEEEENS_10tfloat32_tENS5_IJlSB_lEEESJ_SK_NS4_8TiledMMAINS4_8MMA_AtomIJNS4_4SM904GMMA30MMA_64x256x8_F32TF32TF32_SS_TNILNSO_7ScaleInE1ELSQ_1EEEEEENS4_6LayoutISC_NS5_IJNSA_ILi0EEESU_SU_EEEEENS5_IJNS4_10UnderscoreESX_SX_EEEEENS4_13SM90_TMA_LOADENS4_14ComposedLayoutINS4_7SwizzleILi3ELi4ELi3EEENS4_18smem_ptr_flag_bitsILi32EEENST_INS5_IJNSA_ILi8EEENSA_ILi32EEEEEENS5_IJS17_SB_EEEEEEEvNS4_8identityES10_S1B_vS1C_EENS_8epilogue10collective6detail29Sm90TmaWarpSpecializedAdapterINS1F_15DefaultEpilogueISJ_SK_SK_NS1E_6thread17LinearCombinationISJ_Li1EffLNS1J_9ScaleType4KindE0ELNS_15FloatRoundStyleE2ESJ_EENS1_15EpilogueDefaultEEEEEvvEEEEvNT_6ParamsE)
        /*0014*/ 	.word	0x00000008


	//----- nvinfo : EIATTR_MIN_STACK_SIZE
	.align		4
.L_17:
        /*0018*/ 	.byte	0x04, 0x12
        /*001a*/ 	.short	(.L_19 - .L_18)
	.align		4
.L_18:
        /*001c*/ 	.word	index@(_ZN7cutlass13device_kernelINS_4gemm6kernel13GemmUniversalIN4cute5tupleIJiiiiEEENS1_10collective13CollectiveMmaINS1_34MainloopSm90TmaGmmaWarpSpecializedILi5ENS5_IJNS4_1CILi1EEESB_SB_EEENS1_32KernelTmaWarpSpecializedPingpongEEENS5_IJNSA_ILi64EEENSA_ILi256EEENSA_ILi128EEEEEENS_10tfloat32_tENS5_IJlSB_lEEESJ_SK_NS4_8TiledMMAINS4_8MMA_AtomIJNS4_4SM904GMMA30MMA_64x256x8_F32TF32TF32_SS_TNILNSO_7ScaleInE1ELSQ_1EEEEEENS4_6LayoutISC_NS5_IJNSA_ILi0EEESU_SU_EEEEENS5_IJNS4_10UnderscoreESX_SX_EEEEENS4_13SM90_TMA_LOADENS4_14ComposedLayoutINS4_7SwizzleILi3ELi4ELi3EEENS4_18smem_ptr_flag_bitsILi32EEENST_INS5_IJNSA_ILi8EEENSA_ILi32EEEEEENS5_IJS17_SB_EEEEEEEvNS4_8identityES10_S1B_vS1C_EENS_8epilogue10collective6detail29Sm90TmaWarpSpecializedAdapterINS1F_15DefaultEpilogueISJ_SK_SK_NS1E_6thread17LinearCombinationISJ_Li1EffLNS1J_9ScaleType4KindE0ELNS_15FloatRoundStyleE2ESJ_EENS1_15EpilogueDefaultEEEEEvvEEEEvNT_6ParamsE)
        /*0020*/ 	.word	0x00000008
.L_19:


//--------------------- .nv.compat                --------------------------
	.section	.nv.compat,"",@"SHT_CUDA_COMPAT_INFO"
	.align	4
        /*0000*/ 	.byte	0x02, 0x09, 0x01, 0x00, 0x02, 0x02, 0x04, 0x00, 0x02, 0x05, 0x05, 0x00, 0x03, 0x07, 0x01, 0x01
        /*0010*/ 	.byte	0x02, 0x03, 0x01, 0x00, 0x02, 0x06, 0x01, 0x00, 0x04, 0x0b, 0x08, 0x00, 0x00, 0x00, 0x00, 0x00
        /*0020*/ 	.byte	0x00, 0x00, 0x00, 0x00


//--------------------- .nv.info._ZN7cutlass13device_kernelINS_4gemm6kernel13GemmUniversalIN4cute5tupleIJiiiiEEENS1_10collective13CollectiveMmaINS1_34MainloopSm90TmaGmmaWarpSpecializedILi5ENS5_IJNS4_1CILi1EEESB_SB_EEENS1_32KernelTmaWarpSpecializedPingpongEEENS5_IJNSA_ILi64EEENSA_ILi256EEENSA_ILi128EEEEEENS_10tfloat32_tENS5_IJlSB_lEEESJ_SK_NS4_8TiledMMAINS4_8MMA_AtomIJNS4_4SM904GMMA30MMA_64x256x8_F32TF32TF32_SS_TNILNSO_7ScaleInE1ELSQ_1EEEEEENS4_6LayoutISC_NS5_IJNSA_ILi0EEESU_SU_EEEEENS5_IJNS4_10UnderscoreESX_SX_EEEEENS4_13SM90_TMA_LOADENS4_14ComposedLayoutINS4_7SwizzleILi3ELi4ELi3EEENS4_18smem_ptr_flag_bitsILi32EEENST_INS5_IJNSA_ILi8EEENSA_ILi32EEEEEENS5_IJS17_SB_EEEEEEEvNS4_8identityES10_S1B_vS1C_EENS_8epilogue10collective6detail29Sm90TmaWarpSpecializedAdapterINS1F_15DefaultEpilogueISJ_SK_SK_NS1E_6thread17LinearCombinationISJ_Li1EffLNS1J_9ScaleType4KindE0ELNS_15FloatRoundStyleE2ESJ_EENS1_15EpilogueDefaultEEEEEvvEEEEvNT_6ParamsE --------------------------
	.section	.nv.info._ZN7cutlass13device_kernelINS_4gemm6kernel13GemmUniversalIN4cute5tupleIJiiiiEEENS1_10collective13CollectiveMmaINS1_34MainloopSm90TmaGmmaWarpSpecializedILi5ENS5_IJNS4_1CILi1EEESB_SB_EEENS1_32KernelTmaWarpSpecializedPingpongEEENS5_IJNSA_ILi64EEENSA_ILi256EEENSA_ILi128EEEEEENS_10tfloat32_tENS5_IJlSB_lEEESJ_SK_NS4_8TiledMMAINS4_8MMA_AtomIJNS4_4SM904GMMA30MMA_64x256x8_F32TF32TF32_SS_TNILNSO_7ScaleInE1ELSQ_1EEEEEENS4_6LayoutISC_NS5_IJNSA_ILi0EEESU_SU_EEEEENS5_IJNS4_10UnderscoreESX_SX_EEEEENS4_13SM90_TMA_LOADENS4_14ComposedLayoutINS4_7SwizzleILi3ELi4ELi3EEENS4_18smem_ptr_flag_bitsILi32EEENST_INS5_IJNSA_ILi8EEENSA_ILi32EEEEEENS5_IJS17_SB_EEEEEEEvNS4_8identityES10_S1B_vS1C_EENS_8epilogue10collective6detail29Sm90TmaWarpSpecializedAdapterINS1F_15DefaultEpilogueISJ_SK_SK_NS1E_6thread17LinearCombinationISJ_Li1EffLNS1J_9ScaleType4KindE0ELNS_15FloatRoundStyleE2ESJ_EENS1_15EpilogueDefaultEEEEEvvEEEEvNT_6ParamsE,"",@"SHT_CUDA_INFO"
	.sectionflags	@""
	.align	4


	//----- nvinfo : EIATTR_CUDA_API_VERSION
	.align		4
        /*0000*/ 	.byte	0x04, 0x37
        /*0002*/ 	.short	(.L_21 - .L_20)
.L_20:
        /*0004*/ 	.word	0x00000082


	//----- nvinfo : EIATTR_KPARAM_INFO
	.align		4
.L_21:
        /*0008*/ 	.byte	0x04, 0x17
        /*000a*/ 	.short	(.L_23 - .L_22)
.L_22:
        /*000c*/ 	.word	0x00000000
        /*0010*/ 	.short	0x0000
        /*0012*/ 	.short	0x0070
        /*0014*/ 	.byte	0x00, 0xf0, 0x01, 0x10


	//----- nvinfo : EIATTR_SPARSE_MMA_MASK
	.align		4
.L_23:
        /*0018*/ 	.byte	0x03, 0x50
        /*001a*/ 	.short	0x0000


	//----- nvinfo : EIATTR_MAXREG_COUNT
	.align		4
        /*001c*/ 	.byte	0x03, 0x1b
        /*001e*/ 	.short	0x00a8


	//----- nvinfo : EIATTR_NUM_BARRIERS
	.align		4
        /*0020*/ 	.byte	0x02, 0x4c
        /*0022*/ 	.byte	0x01
	.zero		1


	//----- nvinfo : EIATTR_EXTERNS
	.align		4
        /*0024*/ 	.byte	0x04, 0x0f
        /*0026*/ 	.short	(.L_25 - .L_24)


	//   ....[0]....
	.align		4
.L_24:
        /*0028*/ 	.word	index@(__assertfail)


	//----- nvinfo : EIATTR_ANNOTATIONS
	.align		4
.L_25:
        /*002c*/ 	.byte	0x04, 0x55
        /*002e*/ 	.short	(.L_27 - .L_26)


	//   ....[0]....
.L_26:
        /*0030*/ 	.word	0x00000001
        /*0034*/ 	.byte	0xf0, 0x0a, 0x00, 0x00, 0x01, 0x00, 0x00, 0x00, 0xa0, 0xa8, 0x00, 0x00, 0x01, 0x00, 0x00, 0x00
        /*0044*/ 	.byte	0xd0, 0xb6, 0x00, 0x00


	//----- nvinfo : EIATTR_MERCURY_ISA_VERSION
	.align		4
.L_27:
        /*0048*/ 	.byte	0x03, 0x5f
        /*004a*/ 	.short	0x0101


	//----- nvinfo : EIATTR_INT_WARP_WIDE_INSTR_OFFSETS
	.align		4
        /*004c*/ 	.byte	0x04, 0x31
        /*004e*/ 	.short	(.L_29 - .L_28)


	//   ....[0]....
.L_28:
        /*0050*/ 	.word	0x00000400


	//   ....[1]....
        /*0054*/ 	.word	0x00000420


	//   ....[2]....
        /*0058*/ 	.word	0x000004a0


	//   ....[3]....
        /*005c*/ 	.word	0x000004b0


	//   ....[4]....
        /*0060*/ 	.word	0x000004c0


	//   ....[5]....
        /*0064*/ 	.word	0x000004e0


	//   ....[6]....
        /*0068*/ 	.word	0x00000570


	//   ....[7]....
        /*006c*/ 	.word	0x00000590


	//----- nvinfo : EIATTR_COOP_GROUP_MASK_REGIDS
	.align		4
.L_29:
        /*0070*/ 	.byte	0x04, 0x29
        /*0072*/ 	.short	(.L_31 - .L_30)


	//   ....[0]....
.L_30:
        /*0074*/ 	.word	0xffffffff


	//   ....[1]....
        /*0078*/ 	.word	0xffffffff


	//   ....[2]....
        /*007c*/ 	.word	0xffffffff


	//   ....[3]....
        /*0080*/ 	.word	0xffffffff


	//   ....[4]....
        /*0084*/ 	.word	0xffffffff


	//   ....[5]....
        /*0088*/ 	.word	0xffffffff


	//----- nvinfo : EIATTR_COOP_GROUP_INSTR_OFFSETS
	.align		4
.L_31:
        /*008c*/ 	.byte	0x04, 0x28
        /*008e*/ 	.short	(.L_33 - .L_32)


	//   ....[0]....
.L_32:
        /*0090*/ 	.word	0x00000070


	//   ....[1]....
        /*0094*/ 	.word	0x00000080


	//   ....[2]....
        /*0098*/ 	.word	0x00000140


	//   ....[3]....
        /*009c*/ 	.word	0x000002f0


	//   ....[4]....
        /*00a0*/ 	.word	0x00000330


	//   ....[5]....
        /*00a4*/ 	.word	0x00000380


	//----- nvinfo : EIATTR_REG_RECONFIG
	.align		4
.L_33:
        /*00a8*/ 	.byte	0x01, 0x54
	.zero		2


	//----- nvinfo : EIATTR_SYSCALL_OFFSETS
	.align		4
        /*00ac*/ 	.byte	0x04, 0x46
        /*00ae*/ 	.short	(.L_35 - .L_34)


	//   ....[0]....
.L_34:
        /*00b0*/ 	.word	0x000015a0


	//----- nvinfo : EIATTR_MBARRIER_INSTR_OFFSETS
	.align		4
.L_35:
        /*00b4*/ 	.byte	0x04, 0x39
        /*00b6*/ 	.short	(.L_37 - .L_36)


	//   ....[0]....
.L_36:
        /*00b8*/ 	.word	0x00000240
        /*00bc*/ 	.word	0x000000ff
        /*00c0*/ 	.word	0x00000000
        /*00c4*/ 	.short	0x0100
        /*00c6*/ 	.byte	0x08
	.zero		1


	//   ....[1]....
        /*00c8*/ 	.word	0x00000250
        /*00cc*/ 	.word	0x000000ff
        /*00d0*/ 	.word	0x00000028
        /*00d4*/ 	.short	0x0100
        /*00d6*/ 	.byte	0x08
	.zero		1


	//   ....[2]....
        /*00d8*/ 	.word	0x00000260
        /*00dc*/ 	.word	0x000000ff
        /*00e0*/ 	.word	0x00000008
        /*00e4*/ 	.short	0x0100
        /*00e6*/ 	.byte	0x08
	.zero		1


	//   ....[3]....
        /*00e8*/ 	.word	0x00000270
        /*00ec*/ 	.word	0x000000ff
        /*00f0*/ 	.word	0x00000030
        /*00f4*/ 	.short	0x0100
        /*00f6*/ 	.byte	0x08
	.zero		1


	//   ....[4]....
        /*00f8*/ 	.word	0x00000280
        /*00fc*/ 	.word	0x000000ff
        /*0100*/ 	.word	0x00000010
        /*0104*/ 	.short	0x0100
        /*0106*/ 	.byte	0x08
	.zero		1


	//   ....[5]....
        /*0108*/ 	.word	0x00000290
        /*010c*/ 	.word	0x000000ff
        /*0110*/ 	.word	0x00000038
        /*0114*/ 	.short	0x0100
        /*0116*/ 	.byte	0x08
	.zero		1


	//   ....[6]....
        /*0118*/ 	.word	0x000002a0
        /*011c*/ 	.word	0x000000ff
        /*0120*/ 	.word	0x00000018
        /*0124*/ 	.short	0x0100
        /*0126*/ 	.byte	0x08
	.zero		1


	//   ....[7]....
        /*0128*/ 	.word	0x000002b0
        /*012c*/ 	.word	0x000000ff
        /*0130*/ 	.word	0x00000040
        /*0134*/ 	.short	0x0100
        /*0136*/ 	.byte	0x08
	.zero		1


	//   ....[8]....
        /*0138*/ 	.word	0x000002c0
        /*013c*/ 	.word	0x000000ff
        /*0140*/ 	.word	0x00000020
        /*0144*/ 	.short	0x0100
        /*0146*/ 	.byte	0x08
	.zero		1


	//   ....[9]....
        /*0148*/ 	.word	0x000002d0
        /*014c*/ 	.word	0x000000ff
        /*0150*/ 	.word	0x00000048
        /*0154*/ 	.short	0x0100
        /*0156*/ 	.byte	0x08
	.zero		1


	//   ....[10]....
        /*0158*/ 	.word	0x000005d0
        /*015c*/ 	.word	0x000000ff
        /*0160*/ 	.word	0x00000080
        /*0164*/ 	.short	0x0100
        /*0166*/ 	.byte	0x08
	.zero		1


	//   ....[11]....
        /*0168*/ 	.word	0x00000640
        /*016c*/ 	.word	0x000000ff
        /*0170*/ 	.word	0x00000088
        /*0174*/ 	.short	0x0100
        /*0176*/ 	.byte	0x08
	.zero		1


	//   ....[12]....
        /*0178*/ 	.word	0x00000660
        /*017c*/ 	.word	0x000000ff
        /*0180*/ 	.word	0x00000060
        /*0184*/ 	.short	0x0100
        /*0186*/ 	.byte	0x09
	.zero		1


	//   ....[13]....
        /*0188*/ 	.word	0x00000670
        /*018c*/ 	.word	0x000000ff
        /*0190*/ 	.word	0x00000068
        /*0194*/ 	.short	0x0100
        /*0196*/ 	.byte	0x09
	.zero		1


	//   ....[14]....
        /*0198*/ 	.word	0x00000680
        /*019c*/ 	.word	0x000000ff
        /*01a0*/ 	.word	0x00000070
        /*01a4*/ 	.short	0x0100
        /*01a6*/ 	.byte	0x09
	.zero		1


	//   ....[15]....
        /*01a8*/ 	.word	0x00000690
        /*01ac*/ 	.word	0x000000ff
        /*01b0*/ 	.word	0x00000078
        /*01b4*/ 	.short	0x0100
        /*01b6*/ 	.byte	0x09
	.zero		1


	//   ....[16]....
        /*01b8*/ 	.word	0x00001480
        /*01bc*/ 	.word	0x0000009d
        /*01c0*/ 	.word	0x00000000
        /*01c4*/ 	.short	0x010a
        /*01c6*/ 	.byte	0x2b
	.zero		1


	//   ....[17]....
        /*01c8*/ 	.word	0x00001620
        /*01cc*/ 	.word	0x00000003
        /*01d0*/ 	.word	0x00000000
        /*01d4*/ 	.short	0x010a
        /*01d6*/ 	.byte	0x3f
	.zero		1


	//   ....[18]....
        /*01d8*/ 	.word	0x00001680
        /*01dc*/ 	.word	0x00000003
        /*01e0*/ 	.word	0x00000000
        /*01e4*/ 	.short	0x010a
        /*01e6*/ 	.byte	0x3f
	.zero		1


	//   ....[19]....
        /*01e8*/ 	.word	0x00002000
        /*01ec*/ 	.word	0x000000ff
        /*01f0*/ 	.word	0x00000000
        /*01f4*/ 	.short	0x010a
        /*01f6*/ 	.byte	0x06
	.zero		1


	//   ....[20]....
        /*01f8*/ 	.word	0x00002040
        /*01fc*/ 	.word	0x000000ff
        /*0200*/ 	.word	0x00000000
        /*0204*/ 	.short	0x010a
        /*0206*/ 	.byte	0x06
	.zero		1


	//   ....[21]....
        /*0208*/ 	.word	0x000028d0
        /*020c*/ 	.word	0x000000ff
        /*0210*/ 	.word	0x00000000
        /*0214*/ 	.short	0x0101
        /*0216*/ 	.byte	0x06
	.zero		1


	//   ....[22]....
        /*0218*/ 	.word	0x000029c0
        /*021c*/ 	.word	0x0000009e
        /*0220*/ 	.word	0x00000000
        /*0224*/ 	.short	0x0101
        /*0226*/ 	.byte	0x2c
	.zero		1


	//   ....[23]....
        /*0228*/ 	.word	0x00002a90
        /*022c*/ 	.word	0x000000ff
        /*0230*/ 	.word	0x00000000
        /*0234*/ 	.short	0x0101
        /*0236*/ 	.byte	0x06
	.zero		1


	//   ....[24]....
        /*0238*/ 	.word	0x00002b40
        /*023c*/ 	.word	0x0000009d
        /*0240*/ 	.word	0x00000010
        /*0244*/ 	.short	0x010a
        /*0246*/ 	.byte	0x2b
	.zero		1


	//   ....[25]....
        /*0248*/ 	.word	0x0000a8c0
        /*024c*/ 	.word	0x000000a0
        /*0250*/ 	.word	0x00000000
        /*0254*/ 	.short	0x0101
        /*0256*/ 	.byte	0x2c
	.zero		1


	//   ....[26]....
        /*0258*/ 	.word	0x0000b220
        /*025c*/ 	.word	0x0000000a
        /*0260*/ 	.word	0x00000028
        /*0264*/ 	.short	0x010a
        /*0266*/ 	.byte	0x3f
	.zero		1


	//   ....[27]....
        /*0268*/ 	.word	0x0000b7e0
        /*026c*/ 	.word	0x00000005
        /*0270*/ 	.word	0x00000088
        /*0274*/ 	.short	0x0101
        /*0276*/ 	.byte	0x3f
	.zero		1


	//   ....[28]....
        /*0278*/ 	.word	0x0000bf60
        /*027c*/ 	.word	0x00000009
        /*0280*/ 	.word	0x00000000
        /*0284*/ 	.short	0x010a
        /*0286*/ 	.byte	0x3f
	.zero		1


	//   ....[29]....
        /*0288*/ 	.word	0x0000bfe0
        /*028c*/ 	.word	0x00000008
        /*0290*/ 	.word	0x00000000
        /*0294*/ 	.short	0x010a
        /*0296*/ 	.byte	0x3f
	.zero		1


	//   ....[30]....
        /*0298*/ 	.word	0x0000c070
        /*029c*/ 	.word	0x00000009
        /*02a0*/ 	.word	0x00000000
        /*02a4*/ 	.short	0x010a
        /*02a6*/ 	.byte	0x3f
	.zero		1


	//   ....[31]....
        /*02a8*/ 	.word	0x0000c100
        /*02ac*/ 	.word	0x00000006
        /*02b0*/ 	.word	0x00000000
        /*02b4*/ 	.short	0x010a
        /*02b6*/ 	.byte	0x3f
	.zero		1


	//   ....[32]....
        /*02b8*/ 	.word	0x0000c190
        /*02bc*/ 	.word	0x00000003
        /*02c0*/ 	.word	0x00000000
        /*02c4*/ 	.short	0x010a
        /*02c6*/ 	.byte	0x3f
	.zero		1


	//   ....[33]....
        /*02c8*/ 	.word	0x0000c1f0
        /*02cc*/ 	.word	0x0000009f
        /*02d0*/ 	.word	0x00000000
        /*02d4*/ 	.short	0x010a
        /*02d6*/ 	.byte	0x3f
	.zero		1


	//   ....[34]....
        /*02d8*/ 	.word	0x0000c240
        /*02dc*/ 	.word	0x00000003
        /*02e0*/ 	.word	0x00000000
        /*02e4*/ 	.short	0x010a
        /*02e6*/ 	.byte	0x3f
	.zero		1


	//   ....[35]....
        /*02e8*/ 	.word	0x0000c2a0
        /*02ec*/ 	.word	0x00000004
        /*02f0*/ 	.word	0x00000000
        /*02f4*/ 	.short	0x010a
        /*02f6*/ 	.byte	0x3f
	.zero		1


	//   ....[36]....
        /*02f8*/ 	.word	0x0000c2f0
        /*02fc*/ 	.word	0x0000009f
        /*0300*/ 	.word	0x00000010
        /*0304*/ 	.short	0x010a
        /*0306*/ 	.byte	0x3f
	.zero		1


	//   ....[37]....
        /*0308*/ 	.word	0x0000c3c0
        /*030c*/ 	.word	0x0000000a
        /*0310*/ 	.word	0x00000028
        /*0314*/ 	.short	0x010a
        /*0316*/ 	.byte	0x3f
	.zero		1


	//   ....[38]....
        /*0318*/ 	.word	0x0000c490
        /*031c*/ 	.word	0x00000009
        /*0320*/ 	.word	0x00000000
        /*0324*/ 	.short	0x010a
        /*0326*/ 	.byte	0x3f
	.zero		1


	//   ....[39]....
        /*0328*/ 	.word	0x0000c4e0
        /*032c*/ 	.word	0x00000008
        /*0330*/ 	.word	0x00000000
        /*0334*/ 	.short	0x010a
        /*0336*/ 	.byte	0x3f
	.zero		1


	//   ....[40]....
        /*0338*/ 	.word	0x0000c530
        /*033c*/ 	.word	0x00000009
        /*0340*/ 	.word	0x00000000
        /*0344*/ 	.short	0x010a
        /*0346*/ 	.byte	0x3f
	.zero		1


	//   ....[41]....
        /*0348*/ 	.word	0x0000c580
        /*034c*/ 	.word	0x00000006
        /*0350*/ 	.word	0x00000000
        /*0354*/ 	.short	0x010a
        /*0356*/ 	.byte	0x3f
	.zero		1


	//----- nvinfo : EIATTR_NUM_MBARRIERS
	.align		4
.L_37:
        /*0358*/ 	.byte	0x03, 0x38
        /*035a*/ 	.short	0x0010


	//----- nvinfo : EIATTR_EXIT_INSTR_OFFSETS
	.align		4
        /*035c*/ 	.byte	0x04, 0x1c
        /*035e*/ 	.short	(.L_39 - .L_38)


	//   ....[0]....
.L_38:
        /*0360*/ 	.word	0x000011a0


	//   ....[1]....
        /*0364*/ 	.word	0x00001200


	//   ....[2]....
        /*0368*/ 	.word	0x0000af50


	//   ....[3]....
        /*036c*/ 	.word	0x0000af80


	//   ....[4]....
        /*0370*/ 	.word	0x0000c1e0


	//----- nvinfo : EIATTR_MAX_THREADS
	.align		4
.L_39:
        /*0374*/ 	.byte	0x04, 0x05
        /*0376*/ 	.short	(.L_41 - .L_40)
.L_40:
        /*0378*/ 	.word	0x00000180
        /*037c*/ 	.word	0x00000001
        /*0380*/ 	.word	0x00000001


	//----- nvinfo : EIATTR_CRS_STACK_SIZE
	.align		4
.L_41:
        /*0384*/ 	.byte	0x04, 0x1e
        /*0386*/ 	.short	(.L_43 - .L_42)
.L_42:
        /*0388*/ 	.word	0x00000000


	//----- nvinfo : EIATTR_CBANK_PARAM_SIZE
	.align		4
.L_43:
        /*038c*/ 	.byte	0x03, 0x19
        /*038e*/ 	.short	0x0470


	//----- nvinfo : EIATTR_PARAM_CBANK
	.align		4
        /*0390*/ 	.byte	0x04, 0x0a
        /*0392*/ 	.short	(.L_45 - .L_44)
	.align		4
.L_44:
        /*0394*/ 	.word	index@(.nv.constant0._ZN7cutlass13device_kernelINS_4gemm6kernel13GemmUniversalIN4cute5tupleIJiiiiEEENS1_10collective13CollectiveMmaINS1_34MainloopSm90TmaGmmaWarpSpecializedILi5ENS5_IJNS4_1CILi1EEESB_SB_EEENS1_32KernelTmaWarpSpecializedPingpongEEENS5_IJNSA_ILi64EEENSA_ILi256EEENSA_ILi128EEEEEENS_10tfloat32_tENS5_IJlSB_lEEESJ_SK_NS4_8TiledMMAINS4_8MMA_AtomIJNS4_4SM904GMMA30MMA_64x256x8_F32TF32TF32_SS_TNILNSO_7ScaleInE1ELSQ_1EEEEEENS4_6LayoutISC_NS5_IJNSA_ILi0EEESU_SU_EEEEENS5_IJNS4_10UnderscoreESX_SX_EEEEENS4_13SM90_TMA_LOADENS4_14ComposedLayoutINS4_7SwizzleILi3ELi4ELi3EEENS4_18smem_ptr_flag_bitsILi32EEENST_INS5_IJNSA_ILi8EEENSA_ILi32EEEEEENS5_IJS17_SB_EEEEEEEvNS4_8identityES10_S1B_vS1C_EENS_8epilogue10collective6detail29Sm90TmaWarpSpecializedAdapterINS1F_15DefaultEpilogueISJ_SK_SK_NS1E_6thread17LinearCombinationISJ_Li1EffLNS1J_9ScaleType4KindE0ELNS_15FloatRoundStyleE2ESJ_EENS1_15EpilogueDefaultEEEEEvvEEEEvNT_6ParamsE)
        /*0398*/ 	.short	0x0210
        /*039a*/ 	.short	0x0470


	//----- nvinfo : EIATTR_SW_WAR
	.align		4
.L_45:
        /*039c*/ 	.byte	0x04, 0x36
        /*039e*/ 	.short	(.L_47 - .L_46)
.L_46:
        /*03a0*/ 	.word	0x00000008
.L_47:


//--------------------- .nv.callgraph             --------------------------
	.section	.nv.callgraph,"",@"SHT_CUDA_CALLGRAPH"
	.align	4
	.sectionentsize	8
	.align		4
        /*0000*/ 	.word	0x00000000
	.align		4
        /*0004*/ 	.word	0xffffffff
	.align		4
        /*0008*/ 	.word	index@(_ZN7cutlass13device_kernelINS_4gemm6kernel13GemmUniversalIN4cute5tupleIJiiiiEEENS1_10collective13CollectiveMmaINS1_34MainloopSm90TmaGmmaWarpSpecializedILi5ENS5_IJNS4_1CILi1EEESB_SB_EEENS1_32KernelTmaWarpSpecializedPingpongEEENS5_IJNSA_ILi64EEENSA_ILi256EEENSA_ILi128EEEEEENS_10tfloat32_tENS5_IJlSB_lEEESJ_SK_NS4_8TiledMMAINS4_8MMA_AtomIJNS4_4SM904GMMA30MMA_64x256x8_F32TF32TF32_SS_TNILNSO_7ScaleInE1ELSQ_1EEEEEENS4_6LayoutISC_NS5_IJNSA_ILi0EEESU_SU_EEEEENS5_IJNS4_10UnderscoreESX_SX_EEEEENS4_13SM90_TMA_LOADENS4_14ComposedLayoutINS4_7SwizzleILi3ELi4ELi3EEENS4_18smem_ptr_flag_bitsILi32EEENST_INS5_IJNSA_ILi8EEENSA_ILi32EEEEEENS5_IJS17_SB_EEEEEEEvNS4_8identityES10_S1B_vS1C_EENS_8epilogue10collective6detail29Sm90TmaWarpSpecializedAdapterINS1F_15DefaultEpilogueISJ_SK_SK_NS1E_6thread17LinearCombinationISJ_Li1EffLNS1J_9ScaleType4KindE0ELNS_15FloatRoundStyleE2ESJ_EENS1_15EpilogueDefaultEEEEEvvEEEEvNT_6ParamsE)
	.align		4
        /*000c*/ 	.word	index@(__assertfail)
	.align		4
        /*0010*/ 	.word	0x00000000
	.align		4
        /*0014*/ 	.word	0xfffffffe
	.align		4
        /*0018*/ 	.word	0x00000000
	.align		4
        /*001c*/ 	.word	0xfffffffd
	.align		4
        /*0020*/ 	.word	0x00000000
	.align		4
        /*0024*/ 	.word	0xfffffffc


//--------------------- .nv.constant4             --------------------------
	.section	.nv.constant4,"a",@progbits
	.align	8
	.align		8
.nv.constant4:
        /*0000*/ 	.dword	__assertfail
	.align		8
        /*0008*/ 	.dword	__unnamed_1
	.align		8
        /*0010*/ 	.dword	_ZN40_INTERNAL_c5d1fb07_4_k_cu_90a6e7cd_276154cuda3std3__45__cpo5beginE
	.align		8
        /*0018*/ 	.dword	_ZN40_INTERNAL_c5d1fb07_4_k_cu_90a6e7cd_276154cuda3std3__45__cpo3endE
	.align		8
        /*0020*/ 	.dword	_ZN40_INTERNAL_c5d1fb07_4_k_cu_90a6e7cd_276154cuda3std3__45__cpo6cbeginE
	.align		8
        /*0028*/ 	.dword	_ZN40_INTERNAL_c5d1fb07_4_k_cu_90a6e7cd_276154cuda3std3__45__cpo4cendE
	.align		8
        /*0030*/ 	.dword	_ZN40_INTERNAL_c5d1fb07_4_k_cu_90a6e7cd_276154cuda3std3__442_GLOBAL__N__c5d1fb07_4_k_cu_90a6e7cd_276156ignoreE
	.align		8
        /*0038*/ 	.dword	_ZN40_INTERNAL_c5d1fb07_4_k_cu_90a6e7cd_276154cuda3std3__419piecewise_constructE
	.align		8
        /*0040*/ 	.dword	_ZN40_INTERNAL_c5d1fb07_4_k_cu_90a6e7cd_276154cuda3std3__48in_placeE
	.align		8
        /*0048*/ 	.dword	_ZN40_INTERNAL_c5d1fb07_4_k_cu_90a6e7cd_276154cuda3std6ranges3__45__cpo4swapE
	.align		8
        /*0050*/ 	.dword	_ZN40_INTERNAL_c5d1fb07_4_k_cu_90a6e7cd_276154cuda3std6ranges3__45__cpo9iter_moveE
	.align		8
        /*0058*/ 	.dword	_ZN40_INTERNAL_c5d1fb07_4_k_cu_90a6e7cd_276154cute7productE
	.align		8
        /*0060*/ 	.dword	_ZN40_INTERNAL_c5d1fb07_4_k_cu_90a6e7cd_276154cute1_E
	.align		8
        /*0068*/ 	.dword	$str$22
	.align		8
        /*0070*/ 	.dword	$str$23


//--------------------- .text._ZN7cutlass13device_kernelINS_4gemm6kernel13GemmUniversalIN4cute5tupleIJiiiiEEENS1_10collective13CollectiveMmaINS1_34MainloopSm90TmaGmmaWarpSpecializedILi5ENS5_IJNS4_1CILi1EEESB_SB_EEENS1_32KernelTmaWarpSpecializedPingpongEEENS5_IJNSA_ILi64EEENSA_ILi256EEENSA_ILi128EEEEEENS_10tfloat32_tENS5_IJlSB_lEEESJ_SK_NS4_8TiledMMAINS4_8MMA_AtomIJNS4_4SM904GMMA30MMA_64x256x8_F32TF32TF32_SS_TNILNSO_7ScaleInE1ELSQ_1EEEEEENS4_6LayoutISC_NS5_IJNSA_ILi0EEESU_SU_EEEEENS5_IJNS4_10UnderscoreESX_SX_EEEEENS4_13SM90_TMA_LOADENS4_14ComposedLayoutINS4_7SwizzleILi3ELi4ELi3EEENS4_18smem_ptr_flag_bitsILi32EEENST_INS5_IJNSA_ILi8EEENSA_ILi32EEEEEENS5_IJS17_SB_EEEEEEEvNS4_8identityES10_S1B_vS1C_EENS_8epilogue10collective6detail29Sm90TmaWarpSpecializedAdapterINS1F_15DefaultEpilogueISJ_SK_SK_NS1E_6thread17LinearCombinationISJ_Li1EffLNS1J_9ScaleType4KindE0ELNS_15FloatRoundStyleE2ESJ_EENS1_15EpilogueDefaultEEEEEvvEEEEvNT_6ParamsE --------------------------
	.section	.text._ZN7cutlass13device_kernelINS_4gemm6kernel13GemmUniversalIN4cute5tupleIJiiiiEEENS1_10collective13CollectiveMmaINS1_34MainloopSm90TmaGmmaWarpSpecializedILi5ENS5_IJNS4_1CILi1EEESB_SB_EEENS1_32KernelTmaWarpSpecializedPingpongEEENS5_IJNSA_ILi64EEENSA_ILi256EEENSA_ILi128EEEEEENS_10tfloat32_tENS5_IJlSB_lEEESJ_SK_NS4_8TiledMMAINS4_8MMA_AtomIJNS4_4SM904GMMA30MMA_64x256x8_F32TF32TF32_SS_TNILNSO_7ScaleInE1ELSQ_1EEEEEENS4_6LayoutISC_NS5_IJNSA_ILi0EEESU_SU_EEEEENS5_IJNS4_10UnderscoreESX_SX_EEEEENS4_13SM90_TMA_LOADENS4_14ComposedLayoutINS4_7SwizzleILi3ELi4ELi3EEENS4_18smem_ptr_flag_bitsILi32EEENST_INS5_IJNSA_ILi8EEENSA_ILi32EEEEEENS5_IJS17_SB_EEEEEEEvNS4_8identityES10_S1B_vS1C_EENS_8epilogue10collective6detail29Sm90TmaWarpSpecializedAdapterINS1F_15DefaultEpilogueISJ_SK_SK_NS1E_6thread17LinearCombinationISJ_Li1EffLNS1J_9ScaleType4KindE0ELNS_15FloatRoundStyleE2ESJ_EENS1_15EpilogueDefaultEEEEEvvEEEEvNT_6ParamsE,"ax",@progbits
	.align	128
.text._ZN7cutlass13device_kernelINS_4gemm6kernel13GemmUniversalIN4cute5tupleIJiiiiEEENS1_10collective13CollectiveMmaINS1_34MainloopSm90TmaGmmaWarpSpecializedILi5ENS5_IJNS4_1CILi1EEESB_SB_EEENS1_32KernelTmaWarpSpecializedPingpongEEENS5_IJNSA_ILi64EEENSA_ILi256EEENSA_ILi128EEEEEENS_10tfloat32_tENS5_IJlSB_lEEESJ_SK_NS4_8TiledMMAINS4_8MMA_AtomIJNS4_4SM904GMMA30MMA_64x256x8_F32TF32TF32_SS_TNILNSO_7ScaleInE1ELSQ_1EEEEEENS4_6LayoutISC_NS5_IJNSA_ILi0EEESU_SU_EEEEENS5_IJNS4_10UnderscoreESX_SX_EEEEENS4_13SM90_TMA_LOADENS4_14ComposedLayoutINS4_7SwizzleILi3ELi4ELi3EEENS4_18smem_ptr_flag_bitsILi32EEENST_INS5_IJNSA_ILi8EEENSA_ILi32EEEEEENS5_IJS17_SB_EEEEEEEvNS4_8identityES10_S1B_vS1C_EENS_8epilogue10collective6detail29Sm90TmaWarpSpecializedAdapterINS1F_15DefaultEpilogueISJ_SK_SK_NS1E_6thread17LinearCombinationISJ_Li1EffLNS1J_9ScaleType4KindE0ELNS_15FloatRoundStyleE2ESJ_EENS1_15EpilogueDefaultEEEEEvvEEEEvNT_6ParamsE:
        .type           _ZN7cutlass13device_kernelINS_4gemm6kernel13GemmUniversalIN4cute5tupleIJiiiiEEENS1_10collective13CollectiveMmaINS1_34MainloopSm90TmaGmmaWarpSpecializedILi5ENS5_IJNS4_1CILi1EEESB_SB_EEENS1_32KernelTmaWarpSpecializedPingpongEEENS5_IJNSA_ILi64EEENSA_ILi256EEENSA_ILi128EEEEEENS_10tfloat32_tENS5_IJlSB_lEEESJ_SK_NS4_8TiledMMAINS4_8MMA_AtomIJNS4_4SM904GMMA30MMA_64x256x8_F32TF32TF32_SS_TNILNSO_7ScaleInE1ELSQ_1EEEEEENS4_6LayoutISC_NS5_IJNSA_ILi0EEESU_SU_EEEEENS5_IJNS4_10UnderscoreESX_SX_EEEEENS4_13SM90_TMA_LOADENS4_14ComposedLayoutINS4_7SwizzleILi3ELi4ELi3EEENS4_18smem_ptr_flag_bitsILi32EEENST_INS5_IJNSA_ILi8EEENSA_ILi32EEEEEENS5_IJS17_SB_EEEEEEEvNS4_8identityES10_S1B_vS1C_EENS_8epilogue10collective6detail29Sm90TmaWarpSpecializedAdapterINS1F_15DefaultEpilogueISJ_SK_SK_NS1E_6thread17LinearCombinationISJ_Li1EffLNS1J_9ScaleType4KindE0ELNS_15FloatRoundStyleE2ESJ_EENS1_15EpilogueDefaultEEEEEvvEEEEvNT_6ParamsE,@function
        .size           _ZN7cutlass13device_kernelINS_4gemm6kernel13GemmUniversalIN4cute5tupleIJiiiiEEENS1_10collective13CollectiveMmaINS1_34MainloopSm90TmaGmmaWarpSpecializedILi5ENS5_IJNS4_1CILi1EEESB_SB_EEENS1_32KernelTmaWarpSpecializedPingpongEEENS5_IJNSA_ILi64EEENSA_ILi256EEENSA_ILi128EEEEEENS_10tfloat32_tENS5_IJlSB_lEEESJ_SK_NS4_8TiledMMAINS4_8MMA_AtomIJNS4_4SM904GMMA30MMA_64x256x8_F32TF32TF32_SS_TNILNSO_7ScaleInE1ELSQ_1EEEEEENS4_6LayoutISC_NS5_IJNSA_ILi0EEESU_SU_EEEEENS5_IJNS4_10UnderscoreESX_SX_EEEEENS4_13SM90_TMA_LOADENS4_14ComposedLayoutINS4_7SwizzleILi3ELi4ELi3EEENS4_18smem_ptr_flag_bitsILi32EEENST_INS5_IJNSA_ILi8EEENSA_ILi32EEEEEENS5_IJS17_SB_EEEEEEEvNS4_8identityES10_S1B_vS1C_EENS_8epilogue10collective6detail29Sm90TmaWarpSpecializedAdapterINS1F_15DefaultEpilogueISJ_SK_SK_NS1E_6thread17LinearCombinationISJ_Li1EffLNS1J_9ScaleType4KindE0ELNS_15FloatRoundStyleE2ESJ_EENS1_15EpilogueDefaultEEEEEvvEEEEvNT_6ParamsE,(.L_x_327 - _ZN7cutlass13device_kernelINS_4gemm6kernel13GemmUniversalIN4cute5tupleIJiiiiEEENS1_10collective13CollectiveMmaINS1_34MainloopSm90TmaGmmaWarpSpecializedILi5ENS5_IJNS4_1CILi1EEESB_SB_EEENS1_32KernelTmaWarpSpecializedPingpongEEENS5_IJNSA_ILi64EEENSA_ILi256EEENSA_ILi128EEEEEENS_10tfloat32_tENS5_IJlSB_lEEESJ_SK_NS4_8TiledMMAINS4_8MMA_AtomIJNS4_4SM904GMMA30MMA_64x256x8_F32TF32TF32_SS_TNILNSO_7ScaleInE1ELSQ_1EEEEEENS4_6LayoutISC_NS5_IJNSA_ILi0EEESU_SU_EEEEENS5_IJNS4_10UnderscoreESX_SX_EEEEENS4_13SM90_TMA_LOADENS4_14ComposedLayoutINS4_7SwizzleILi3ELi4ELi3EEENS4_18smem_ptr_flag_bitsILi32EEENST_INS5_IJNSA_ILi8EEENSA_ILi32EEEEEENS5_IJS17_SB_EEEEEEEvNS4_8identityES10_S1B_vS1C_EENS_8epilogue10collective6detail29Sm90TmaWarpSpecializedAdapterINS1F_15DefaultEpilogueISJ_SK_SK_NS1E_6thread17LinearCombinationISJ_Li1EffLNS1J_9ScaleType4KindE0ELNS_15FloatRoundStyleE2ESJ_EENS1_15EpilogueDefaultEEEEEvvEEEEvNT_6ParamsE)
        .other          _ZN7cutlass13device_kernelINS_4gemm6kernel13GemmUniversalIN4cute5tupleIJiiiiEEENS1_10collective13CollectiveMmaINS1_34MainloopSm90TmaGmmaWarpSpecializedILi5ENS5_IJNS4_1CILi1EEESB_SB_EEENS1_32KernelTmaWarpSpecializedPingpongEEENS5_IJNSA_ILi64EEENSA_ILi256EEENSA_ILi128EEEEEENS_10tfloat32_tENS5_IJlSB_lEEESJ_SK_NS4_8TiledMMAINS4_8MMA_AtomIJNS4_4SM904GMMA30MMA_64x256x8_F32TF32TF32_SS_TNILNSO_7ScaleInE1ELSQ_1EEEEEENS4_6LayoutISC_NS5_IJNSA_ILi0EEESU_SU_EEEEENS5_IJNS4_10UnderscoreESX_SX_EEEEENS4_13SM90_TMA_LOADENS4_14ComposedLayoutINS4_7SwizzleILi3ELi4ELi3EEENS4_18smem_ptr_flag_bitsILi32EEENST_INS5_IJNSA_ILi8EEENSA_ILi32EEEEEENS5_IJS17_SB_EEEEEEEvNS4_8identityES10_S1B_vS1C_EENS_8epilogue10collective6detail29Sm90TmaWarpSpecializedAdapterINS1F_15DefaultEpilogueISJ_SK_SK_NS1E_6thread17LinearCombinationISJ_Li1EffLNS1J_9ScaleType4KindE0ELNS_15FloatRoundStyleE2ESJ_EENS1_15EpilogueDefaultEEEEEvvEEEEvNT_6ParamsE,@"STO_CUDA_ENTRY STV_DEFAULT"
_ZN7cutlass13device_kernelINS_4gemm6kernel13GemmUniversalIN4cute5tupleIJiiiiEEENS1_10collective13CollectiveMmaINS1_34MainloopSm90TmaGmmaWarpSpecializedILi5ENS5_IJNS4_1CILi1EEESB_SB_EEENS1_32KernelTmaWarpSpecializedPingpongEEENS5_IJNSA_ILi64EEENSA_ILi256EEENSA_ILi128EEEEEENS_10tfloat32_tENS5_IJlSB_lEEESJ_SK_NS4_8TiledMMAINS4_8MMA_AtomIJNS4_4SM904GMMA30MMA_64x256x8_F32TF32TF32_SS_TNILNSO_7ScaleInE1ELSQ_1EEEEEENS4_6LayoutISC_NS5_IJNSA_ILi0EEESU_SU_EEEEENS5_IJNS4_10UnderscoreESX_SX_EEEEENS4_13SM90_TMA_LOADENS4_14ComposedLayoutINS4_7SwizzleILi3ELi4ELi3EEENS4_18smem_ptr_flag_bitsILi32EEENST_INS5_IJNSA_ILi8EEENSA_ILi32EEEEEENS5_IJS17_SB_EEEEEEEvNS4_8identityES10_S1B_vS1C_EENS_8epilogue10collective6detail29Sm90TmaWarpSpecializedAdapterINS1F_15DefaultEpilogueISJ_SK_SK_NS1E_6thread17LinearCombinationISJ_Li1EffLNS1J_9ScaleType4KindE0ELNS_15FloatRoundStyleE2ESJ_EENS1_15EpilogueDefaultEEEEEvvEEEEvNT_6ParamsE:
[----:B------:R-:W0:Y:S02]  /*0000*/  LDC R1, c[0x0][0x28] ;  /* 0x00000a00ff017b82 */ /* 0x000e240000000800 */
[----:B0-----:R-:W-:Y:S01]  /*0010*/  VIADD R1, R1, 0xfffffff8 ;  /* 0xfffffff801017836 */ /* 0x001fe20000000000 */
[----:B------:R-:W0:Y:S01]  /*0020*/  S2R R4, SR_TID.X ;  /* 0x0000000000047919 */ /* 0x000e220000002100 */
[----:B------:R-:W-:Y:S01]  /*0030*/  ELECT P0, URZ, PT ;  /* 0x00000000003f782f */ /* 0x000fe20003800000 */
[----:B------:R-:W-:Y:S01]  /*0040*/  BSSY B0, `(.L_x_0) ;  /* 0x000000f000007945 */ /* 0x000fe20003800000 */
[--C-:B0-----:R-:W-:Y:S02]  /*0050*/  SHF.R.U32.HI R0, RZ, 0x5, R4.reuse ;  /* 0x00000005ff007819 */ /* 0x101fe40000011604 */
[----:B------:R-:W-:-:S03]  /*0060*/  SHF.R.U32.HI R5, RZ, 0x7, R4 ;  /* 0x00000007ff057819 */ /* 0x000fc60000011604 */
[----:B------:R-:W0:Y:S04]  /*0070*/  SHFL.IDX PT, R2, R0, RZ, 0x1f ;  /* 0x00001fff00027589 */ /* 0x000e2800000e0000 */
[----:B------:R1:W2:Y:S01]  /*0080*/  SHFL.IDX PT, R8, R5, RZ, 0x1f ;  /* 0x00001fff05087589 */ /* 0x0002a200000e0000 */
[----:B0-----:R-:W-:-:S13]  /*0090*/  ISETP.NE.OR P0, PT, R2, RZ, !P0 ;  /* 0x000000ff0200720c */ /* 0x001fda0004705670 */
[----:B-12---:R-:W-:Y:S05]  /*00a0*/  @P0 BRA `(.L_x_1) ;  /* 0x0000000000200947 */ /* 0x006fea0003800000 */
[----:B------:R-:W-:Y:S02]  /*00b0*/  ULDC.64 UR4, c[0x0][0x198] ;  /* 0x0000660000047ab9 */ /* 0x000fe40000000a00 */
[----:B------:R-:W-:Y:S02]  /*00c0*/  UIADD3 UR6, UP0, UR4, 0xf0, URZ ;  /* 0x000000f004067890 */ /* 0x000fe4000ff1e03f */
[----:B------:R-:W-:Y:S02]  /*00d0*/  UIADD3 UR4, UP1, UR4, 0x1f0, URZ ;  /* 0x000001f004047890 */ /* 0x000fe4000ff3e03f */
[----:B------:R-:W-:Y:S02]  /*00e0*/  UIADD3.X UR7, URZ, UR5, URZ, UP0, !UPT ;  /* 0x000000053f077290 */ /* 0x000fe400087fe43f */
[----:B------:R-:W-:-:S07]  /*00f0*/  UIADD3.X UR5, URZ, UR5, URZ, UP1, !UPT ;  /* 0x000000053f057290 */ /* 0x000fce0008ffe43f */
[----:B------:R0:W-:Y:S02]  /*0100*/  UTMACCTL.PF [UR6] ;  /* 0x00000000060079b9 */ /* 0x0001e40008040000 */
[----:B------:R0:W-:Y:S02]  /*0110*/  UTMACCTL.PF [UR4] ;  /* 0x00000000040079b9 */ /* 0x0001e40008040000 */
[----:B0-----:R-:W-:Y:S01]  /*0120*/  NOP ;  /* 0x0000000000007918 */ /* 0x001fe20000000000 */
.L_x_1:
[----:B------:R-:W-:Y:S05]  /*0130*/  BSYNC B0 ;  /* 0x0000000000007941 */ /* 0x000fea0003800000 */
.L_x_0:
[----:B------:R-:W0:Y:S02]  /*0140*/  SHFL.IDX PT, R3, R0, RZ, 0x1f ;  /* 0x00001fff00037589 */ /* 0x000e2400000e0000 */
[----:B0-----:R-:W-:-:S13]  /*0150*/  ISETP.NE.AND P0, PT, R3, RZ, PT ;  /* 0x000000ff0300720c */ /* 0x001fda0003f05270 */
[----:B------:R-:W-:Y:S05]  /*0160*/  @P0 BRA `(.L_x_2) ;  /* 0x0000000000600947 */ /* 0x000fea0003800000 */
[----:B------:R-:W0:Y:S01]  /*0170*/  S2UR UR8, SR_CgaCtaId ;  /* 0x00000000000879c3 */ /* 0x000e220000008800 */
[----:B------:R-:W-:Y:S01]  /*0180*/  UMOV UR4, 0x400 ;  /* 0x0000040000047882 */ /* 0x000fe20000000000 */
[----:B------:R-:W-:Y:S01]  /*0190*/  UMOV UR5, 0x1 ;  /* 0x0000000100057882 */ /* 0x000fe20000000000 */
[----:B------:R-:W-:Y:S01]  /*01a0*/  UMOV UR6, 0x80 ;  /* 0x0000008000067882 */ /* 0x000fe20000000000 */
[----:B------:R-:W-:Y:S01]  /*01b0*/  ELECT P0, URZ, PT ;  /* 0x00000000003f782f */ /* 0x000fe20003800000 */
[----:B------:R-:W-:-:S04]  /*01c0*/  UIADD3 UR6, -UR6, 0x100000, URZ ;  /* 0x0010000006067890 */ /* 0x000fc8000fffe13f */
[----:B------:R-:W-:Y:S02]  /*01d0*/  USHF.L.U32 UR7, UR6, 0xb, URZ ;  /* 0x0000000b06077899 */ /* 0x000fe4000800063f */
[----:B------:R-:W-:Y:S02]  /*01e0*/  USHF.L.U32 UR6, UR6, 0x1, URZ ;  /* 0x0000000106067899 */ /* 0x000fe4000800063f */
[----:B0-----:R-:W-:Y:S02]  /*01f0*/  ULEA UR8, UR8, UR4, 0x18 ;  /* 0x0000000408087291 */ /* 0x001fe4000f8ec03f */
[----:B------:R-:W-:-:S04]  /*0200*/  UIADD3 UR4, -UR5, 0x100000, URZ ;  /* 0x0010000005047890 */ /* 0x000fc8000fffe13f */
[----:B------:R-:W-:Y:S02]  /*0210*/  USHF.L.U32 UR5, UR4, 0xb, URZ ;  /* 0x0000000b04057899 */ /* 0x000fe4000800063f */
[----:B------:R-:W-:Y:S01]  /*0220*/  USHF.L.U32 UR4, UR4, 0x1, URZ ;  /* 0x0000000104047899 */ /* 0x000fe2000800063f */
[----:B------:R-:W0:Y:S11]  /*0230*/  FENCE.VIEW.ASYNC.S ;  /* 0x00000000000073c6 */ /* 0x000e360000000000 */
[----:B0-----:R0:W1:Y:S01]  /*0240*/  SYNCS.EXCH.64 URZ, [UR8], UR4 ;  /* 0x00000004083f75b2 */ /* 0x0010620008000100 */
[----:B------:R0:W2:Y:S01]  /*0250*/  SYNCS.EXCH.64 URZ, [UR8+0x28], UR6 ;  /* 0x00002806083f75b2 */ /* 0x0000a20008000100 */
[----:B------:R0:W3:Y:S01]  /*0260*/  SYNCS.EXCH.64 URZ, [UR8+0x8], UR4 ;  /* 0x00000804083f75b2 */ /* 0x0000e20008000100 */
[----:B------:R0:W4:Y:S01]  /*0270*/  SYNCS.EXCH.64 URZ, [UR8+0x30], UR6 ;  /* 0x00003006083f75b2 */ /* 0x0001220008000100 */
[----:B------:R0:W0:Y:S01]  /*0280*/  SYNCS.EXCH.64 URZ, [UR8+0x10], UR4 ;  /* 0x00001004083f75b2 */ /* 0x0000220008000100 */
[----:B------:R0:W0:Y:S01]  /*0290*/  SYNCS.EXCH.64 URZ, [UR8+0x38], UR6 ;  /* 0x00003806083f75b2 */ /* 0x0000220008000100 */
[----:B------:R0:W0:Y:S01]  /*02a0*/  SYNCS.EXCH.64 URZ, [UR8+0x18], UR4 ;  /* 0x00001804083f75b2 */ /* 0x0000220008000100 */
[----:B------:R0:W0:Y:S01]  /*02b0*/  SYNCS.EXCH.64 URZ, [UR8+0x40], UR6 ;  /* 0x00004006083f75b2 */ /* 0x0000220008000100 */
[----:B------:R0:W0:Y:S01]  /*02c0*/  SYNCS.EXCH.64 URZ, [UR8+0x20], UR4 ;  /* 0x00002004083f75b2 */ /* 0x0000220008000100 */
[----:B------:R0:W0:Y:S01]  /*02d0*/  SYNCS.EXCH.64 URZ, [UR8+0x48], UR6 ;  /* 0x00004806083f75b2 */ /* 0x0000220008000100 */
[----:B------:R-:W-:Y:S01]  /*02e0*/  NOP ;  /* 0x0000000000007918 */ /* 0x000fe20000000000 */
.L_x_2:
[----:B------:R-:W5:Y:S01]  /*02f0*/  SHFL.IDX PT, R6, R0, RZ, 0x1f ;  /* 0x00001fff00067589 */ /* 0x000f6200000e0000 */
[----:B------:R-:W-:Y:S01]  /*0300*/  ELECT P0, URZ, PT ;  /* 0x00000000003f782f */ /* 0x000fe20003800000 */
[----:B------:R-:W-:Y:S01]  /*0310*/  NOP ;  /* 0x0000000000007918 */ /* 0x000fe20000000000 */
[----:B------:R-:W-:Y:S01]  /*0320*/  ELECT P1, URZ, PT ;  /* 0x00000000003f782f */ /* 0x000fe20003820000 */
[----:B------:R-:W1:Y:S01]  /*0330*/  SHFL.IDX PT, R3, R0, RZ, 0x1f ;  /* 0x00001fff00037589 */ /* 0x000e6200000e0000 */
[----:B0-----:R-:W-:Y:S01]  /*0340*/  UMOV UR4, 0x20 ;  /* 0x0000002000047882 */ /* 0x001fe20000000000 */
[----:B------:R-:W-:Y:S01]  /*0350*/  UMOV UR11, 0x80 ;  /* 0x00000080000b7882 */ /* 0x000fe20000000000 */
[----:B------:R-:W-:Y:S01]  /*0360*/  NOP ;  /* 0x0000000000007918 */ /* 0x000fe20000000000 */
[C---:B------:R-:W-:Y:S01]  /*0370*/  VIADD R33, R8.reuse, 0xffffffff ;  /* 0xffffffff08217836 */ /* 0x040fe20000000000 */
[----:B------:R-:W0:Y:S01]  /*0380*/  SHFL.IDX PT, R5, R5, RZ, 0x1f ;  /* 0x00001fff05057589 */ /* 0x000e2200000e0000 */
[----:B------:R-:W-:Y:S01]  /*0390*/  ULDC.64 UR38, c[0x0][0x208] ;  /* 0x0000820000267ab9 */ /* 0x000fe20000000a00 */
[----:B------:R-:W-:-:S02]  /*03a0*/  ISETP.NE.AND P2, PT, R8, RZ, PT ;  /* 0x000000ff0800720c */ /* 0x000fc40003f45270 */
[----:B------:R-:W-:Y:S02]  /*03b0*/  ISETP.GE.U32.AND P3, PT, R33, 0x2, PT ;  /* 0x000000022100780c */ /* 0x000fe40003f66070 */
[----:B-----5:R-:W-:Y:S02]  /*03c0*/  ISETP.NE.OR P0, PT, R6, RZ, !P0 ;  /* 0x000000ff0600720c */ /* 0x020fe40004705670 */
[----:B-1----:R-:W-:Y:S02]  /*03d0*/  ISETP.NE.OR P1, PT, R3, RZ, !P1 ;  /* 0x000000ff0300720c */ /* 0x002fe40004f25670 */
[----:B------:R-:W-:-:S04]  /*03e0*/  SHF.R.S32.HI R3, RZ, 0x1f, R2 ;  /* 0x0000001fff037819 */ /* 0x000fc80000011402 */
[----:B------:R-:W-:-:S05]  /*03f0*/  LEA.HI R3, R3, R2, RZ, 0x2 ;  /* 0x0000000203037211 */ /* 0x000fca00078f10ff */
[----:B------:R-:W-:Y:S01]  /*0400*/  VOTEU.ALL UP0, P0 ;  /* 0x00000000003f7886 */ /* 0x000fe20000000000 */
[----:B------:R-:W-:Y:S01]  /*0410*/  LOP3.LUT R3, R3, 0xfffffffc, RZ, 0xc0, !PT ;  /* 0xfffffffc03037812 */ /* 0x000fe200078ec0ff */
[----:B------:R-:W-:-:S03]  /*0420*/  VOTEU.ALL UP1, P1 ;  /* 0x00000000003f7886 */ /* 0x000fc60000820000 */
[----:B------:R-:W1:Y:S01]  /*0430*/  @!UP0 S2UR UR7, SR_CgaCtaId ;  /* 0x00000000000789c3 */ /* 0x000e620000008800 */
[----:B------:R-:W-:Y:S01]  /*0440*/  @!UP0 UMOV UR6, 0x400 ;  /* 0x0000040000068882 */ /* 0x000fe20000000000 */
[----:B------:R-:W-:-:S04]  /*0450*/  @!UP0 UIADD3 UR4, -UR4, 0x100000, URZ ;  /* 0x0010000004048890 */ /* 0x000fc8000fffe13f */
[----:B------:R-:W-:Y:S02]  /*0460*/  @!UP0 USHF.L.U32 UR5, UR4, 0xb, URZ ;  /* 0x0000000b04058899 */ /* 0x000fe4000800063f */
[----:B------:R-:W-:Y:S01]  /*0470*/  @!UP0 USHF.L.U32 UR4, UR4, 0x1, URZ ;  /* 0x0000000104048899 */ /* 0x000fe2000800063f */
[----:B------:R-:W-:Y:S01]  /*0480*/  IMAD.IADD R0, R2, 0x1, -R3 ;  /* 0x0000000102007824 */ /* 0x000fe200078e0a03 */
[----:B------:R-:W-:Y:S01]  /*0490*/  @!UP1 UMOV UR9, 0x400 ;  /* 0x0000040000099882 */ /* 0x000fe20000000000 */
[----:B------:R-:W-:Y:S01]  /*04a0*/  VOTEU.ALL UP2, P1 ;  /* 0x00000000003f7886 */ /* 0x000fe20000840000 */
[----:B------:R-:W-:Y:S01]  /*04b0*/  VOTEU.ALL UP3, P1 ;  /* 0x00000000003f7886 */ /* 0x000fe20000860000 */
[----:B------:R-:W-:Y:S01]  /*04c0*/  VOTEU.ALL UP4, P1 ;  /* 0x00000000003f7886 */ /* 0x000fe20000880000 */
[----:B------:R-:W5:Y:S01]  /*04d0*/  @!UP1 S2UR UR10, SR_CgaCtaId ;  /* 0x00000000000a99c3 */ /* 0x000f620000008800 */
[----:B------:R-:W-:Y:S01]  /*04e0*/  VOTEU.ALL UP5, P1 ;  /* 0x00000000003f7886 */ /* 0x000fe200008a0000 */
[----:B------:R-:W-:-:S04]  /*04f0*/  SHF.R.S32.HI R3, RZ, 0x1f, R4 ;  /* 0x0000001fff037819 */ /* 0x000fc80000011404 */
[----:B------:R-:W-:-:S04]  /*0500*/  LEA.HI R3, R3, R4, RZ, 0x7 ;  /* 0x0000000403037211 */ /* 0x000fc800078f38ff */
[----:B------:R-:W-:-:S05]  /*0510*/  LOP3.LUT R3, R3, 0xffffff80, RZ, 0xc0, !PT ;  /* 0xffffff8003037812 */ /* 0x000fca00078ec0ff */
[----:B------:R-:W-:Y:S01]  /*0520*/  IMAD.IADD R3, R4, 0x1, -R3 ;  /* 0x0000000104037824 */ /* 0x000fe200078e0a03 */
[----:B-1----:R-:W-:Y:S02]  /*0530*/  @!UP0 ULEA UR8, UR7, UR6, 0x18 ;  /* 0x0000000607088291 */ /* 0x002fe4000f8ec03f */
[----:B------:R-:W-:-:S04]  /*0540*/  @!UP1 UIADD3 UR6, -UR11, 0x100000, URZ ;  /* 0x001000000b069890 */ /* 0x000fc8000fffe13f */
[----:B------:R-:W-:Y:S02]  /*0550*/  @!UP1 USHF.L.U32 UR7, UR6, 0xb, URZ ;  /* 0x0000000b06079899 */ /* 0x000fe4000800063f */
[----:B------:R-:W-:Y:S01]  /*0560*/  @!UP1 USHF.L.U32 UR6, UR6, 0x1, URZ ;  /* 0x0000000106069899 */ /* 0x000fe2000800063f */
[----:B------:R-:W-:Y:S01]  /*0570*/  VOTEU.ALL UP0, P0 ;  /* 0x00000000003f7886 */ /* 0x000fe20000000000 */
[----:B-----5:R-:W-:Y:S01]  /*0580*/  @!UP1 ULEA UR9, UR10, UR9, 0x18 ;  /* 0x000000090a099291 */ /* 0x020fe2000f8ec03f */
[----:B------:R-:W-:Y:S02]  /*0590*/  VOTEU.ALL UP1, P0 ;  /* 0x00000000003f7886 */ /* 0x000fe40000020000 */
[----:B------:R-:W-:Y:S01]  /*05a0*/  ULDC.64 UR10, c[0x0][0x598] ;  /* 0x00016600000a7ab9 */ /* 0x000fe20000000a00 */
[----:B------:R-:W-:Y:S01]  /*05b0*/  ISETP.NE.AND P0, PT, R0, 0x3, PT ;  /* 0x000000030000780c */ /* 0x000fe20003f05270 */
[----:B------:R-:W1:Y:S02]  /*05c0*/  FENCE.VIEW.ASYNC.S ;  /* 0x00000000000073c6 */ /* 0x000e640000000000 */
[----:B-1----:R1:W2:Y:S01]  /*05d0*/  @!UP0 SYNCS.EXCH.64 URZ, [UR8+0x80], UR4 ;  /* 0x00008004083f85b2 */ /* 0x0022a20008000100 */
[----:B------:R-:W-:-:S02]  /*05e0*/  ISETP.NE.U32.AND P1, PT, RZ, UR10, PT ;  /* 0x0000000aff007c0c */ /* 0x000fc4000bf25070 */
[----:B------:R-:W-:Y:S02]  /*05f0*/  ISETP.EQ.OR P0, PT, R0, RZ, !P0 ;  /* 0x000000ff0000720c */ /* 0x000fe40004702670 */
[----:B------:R-:W-:Y:S02]  /*0600*/  ISETP.NE.AND.EX P1, PT, RZ, UR11, PT, P1 ;  /* 0x0000000bff007c0c */ /* 0x000fe4000bf25310 */
[----:B------:R-:W-:-:S04]  /*0610*/  ISETP.EQ.AND P0, PT, R8, RZ, P0 ;  /* 0x000000ff0800720c */ /* 0x000fc80000702270 */
[----:B------:R-:W-:-:S04]  /*0620*/  SEL R16, RZ, 0x1, !P0 ;  /* 0x00000001ff107807 */ /* 0x000fc80004000000 */
[----:B------:R-:W-:Y:S01]  /*0630*/  SEL R16, R16, 0x2, P3 ;  /* 0x0000000210107807 */ /* 0x000fe20001800000 */
[----:B------:R1:W2:Y:S01]  /*0640*/  @!UP1 SYNCS.EXCH.64 URZ, [UR8+0x88], UR4 ;  /* 0x00008804083f95b2 */ /* 0x0002a20008000100 */
[----:B------:R-:W-:Y:S01]  /*0650*/  NOP ;  /* 0x0000000000007918 */ /* 0x000fe20000000000 */
[----:B------:R1:W2:Y:S01]  /*0660*/  @!UP2 SYNCS.EXCH.64 URZ, [UR9+0x60], UR6 ;  /* 0x00006006093fa5b2 */ /* 0x0002a20008000100 */
[----:B------:R1:W2:Y:S01]  /*0670*/  @!UP3 SYNCS.EXCH.64 URZ, [UR9+0x68], UR6 ;  /* 0x00006806093fb5b2 */ /* 0x0002a20008000100 */
[----:B------:R1:W2:Y:S01]  /*0680*/  @!UP4 SYNCS.EXCH.64 URZ, [UR9+0x70], UR6 ;  /* 0x00007006093fc5b2 */ /* 0x0002a20008000100 */
[----:B------:R1:W2:Y:S01]  /*0690*/  @!UP5 SYNCS.EXCH.64 URZ, [UR9+0x78], UR6 ;  /* 0x00007806093fd5b2 */ /* 0x0002a20008000100 */
[----:B------:R-:W-:Y:S01]  /*06a0*/  NOP ;  /* 0x0000000000007918 */ /* 0x000fe20000000000 */
[----:B--234-:R-:W-:Y:S06]  /*06b0*/  BAR.SYNC.DEFER_BLOCKING 0x0 ;  /* 0x0000000000007b1d */ /* 0x01cfec0000010000 */
[----:B01----:R-:W-:Y:S05]  /*06c0*/  @!P1 BRA `(.L_x_3) ;  /* 0x00000000001c9947 */ /* 0x003fea0003800000 */
[----:B------:R-:W0:Y:S02]  /*06d0*/  LDC.64 R6, c[0x0][0x598] ;  /* 0x00016600ff067b82 */ /* 0x000e240000000a00 */
[----:B0-----:R-:W2:Y:S02]  /*06e0*/  LDG.E.64 R6, desc[UR38][R6.64] ;  /* 0x0000002606067981 */ /* 0x001ea4000c1e1b00 */
[----:B--2---:R-:W-:-:S04]  /*06f0*/  ISETP.NE.U32.AND P0, PT, R6, RZ, PT ;  /* 0x000000ff0600720c */ /* 0x004fc80003f05070 */
[----:B------:R-:W-:-:S13]  /*0700*/  ISETP.NE.AND.EX P0, PT, R7, RZ, PT, P0 ;  /* 0x000000ff0700720c */ /* 0x000fda0003f05300 */
[----:B------:R-:W-:Y:S05]  /*0710*/  @!P0 BRA `(.L_x_3) ;  /* 0x0000000000088947 */ /* 0x000fea0003800000 */
[----:B------:R1:W5:Y:S01]  /*0720*/  LD.E R153, desc[UR38][R6.64] ;  /* 0x0000002606997980 */ /* 0x000362000c101900 */
[----:B------:R-:W-:Y:S05]  /*0730*/  BRA `(.L_x_4) ;  /* 0x0000000000247947 */ /* 0x000fea0003800000 */
.L_x_3:
[----:B------:R-:W-:Y:S02]  /*0740*/  ULDC.64 UR4, c[0x0][0x588] ;  /* 0x0001620000047ab9 */ /* 0x000fe40000000a00 */
[----:B------:R-:W-:-:S04]  /*0750*/  ISETP.NE.U32.AND P0, PT, RZ, UR4, PT ;  /* 0x00000004ff007c0c */ /* 0x000fc8000bf05070 */
[----:B------:R-:W-:-:S13]  /*0760*/  ISETP.NE.AND.EX P0, PT, RZ, UR5, PT, P0 ;  /* 0x00000005ff007c0c */ /* 0x000fda000bf05300 */
[----:B------:R-:W-:Y:S05]  /*0770*/  @!P0 BRA `(.L_x_5) ;  /* 0x00000000000c8947 */ /* 0x000fea0003800000 */
[----:B------:R-:W0:Y:S02]  /*0780*/  LDC.64 R6, c[0x0][0x588] ;  /* 0x00016200ff067b82 */ /* 0x000e240000000a00 */
[----:B0-----:R0:W5:Y:S01]  /*0790*/  LDG.E R153, desc[UR38][R6.64] ;  /* 0x0000002606997981 */ /* 0x001162000c1e1900 */
[----:B------:R-:W-:Y:S05]  /*07a0*/  BRA `(.L_x_4) ;  /* 0x0000000000087947 */ /* 0x000fea0003800000 */
.L_x_5:
[----:B------:R-:W-:Y:S02]  /*07b0*/  ULDC UR4, c[0x0][0x580] ;  /* 0x0001600000047ab9 */ /* 0x000fe40000000800 */
[----:B------:R-:W-:-:S07]  /*07c0*/  IMAD.U32 R153, RZ, RZ, UR4 ;  /* 0x00000004ff997e24 */ /* 0x000fce000f8e00ff */
.L_x_4:
[----:B------:R-:W-:Y:S02]  /*07d0*/  ULDC.64 UR4, c[0x0][0x5a0] ;  /* 0x0001680000047ab9 */ /* 0x000fe40000000a00 */
[----:B------:R-:W-:-:S04]  /*07e0*/  ISETP.NE.U32.AND P0, PT, RZ, UR4, PT ;  /* 0x00000004ff007c0c */ /* 0x000fc8000bf05070 */
[----:B------:R-:W-:-:S13]  /*07f0*/  ISETP.NE.AND.EX P0, PT, RZ, UR5, PT, P0 ;  /* 0x00000005ff007c0c */ /* 0x000fda000bf05300 */
[----:B------:R-:W-:Y:S05]  /*0800*/  @!P0 BRA `(.L_x_6) ;  /* 0x00000000001c8947 */ /* 0x000fea0003800000 */
[----:B01----:R-:W0:Y:S02]  /*0810*/  LDC.64 R6, c[0x0][0x5a0] ;  /* 0x00016800ff067b82 */ /* 0x003e240000000a00 */
[----:B0-----:R-:W2:Y:S02]  /*0820*/  LDG.E.64 R6, desc[UR38][R6.64] ;  /* 0x0000002606067981 */ /* 0x001ea4000c1e1b00 */
[----:B--2---:R-:W-:-:S04]  /*0830*/  ISETP.NE.U32.AND P0, PT, R6, RZ, PT ;  /* 0x000000ff0600720c */ /* 0x004fc80003f05070 */
[----:B------:R-:W-:-:S13]  /*0840*/  ISETP.NE.AND.EX P0, PT, R7, RZ, PT, P0 ;  /* 0x000000ff0700720c */ /* 0x000fda0003f05300 */
[----:B------:R-:W-:Y:S05]  /*0850*/  @!P0 BRA `(.L_x_6) ;  /* 0x0000000000088947 */ /* 0x000fea0003800000 */
[----:B------:R3:W5:Y:S01]  /*0860*/  LD.E R152, desc[UR38][R6.64] ;  /* 0x0000002606987980 */ /* 0x000762000c101900 */
[----:B------:R-:W-:Y:S05]  /*0870*/  BRA `(.L_x_7) ;  /* 0x0000000000247947 */ /* 0x000fea0003800000 */
.L_x_6:
[----:B------:R-:W-:Y:S02]  /*0880*/  ULDC.64 UR4, c[0x0][0x590] ;  /* 0x0001640000047ab9 */ /* 0x000fe40000000a00 */
[----:B------:R-:W-:-:S04]  /*0890*/  ISETP.NE.U32.AND P0, PT, RZ, UR4, PT ;  /* 0x00000004ff007c0c */ /* 0x000fc8000bf05070 */
[----:B------:R-:W-:-:S13]  /*08a0*/  ISETP.NE.AND.EX P0, PT, RZ, UR5, PT, P0 ;  /* 0x00000005ff007c0c */ /* 0x000fda000bf05300 */
[----:B------:R-:W-:Y:S05]  /*08b0*/  @!P0 BRA `(.L_x_8) ;  /* 0x00000000000c8947 */ /* 0x000fea0003800000 */
[----:B01----:R-:W0:Y:S02]  /*08c0*/  LDC.64 R6, c[0x0][0x590] ;  /* 0x00016400ff067b82 */ /* 0x003e240000000a00 */
[----:B0-----:R2:W5:Y:S01]  /*08d0*/  LDG.E R152, desc[UR38][R6.64] ;  /* 0x0000002606987981 */ /* 0x001562000c1e1900 */
[----:B------:R-:W-:Y:S05]  /*08e0*/  BRA `(.L_x_7) ;  /* 0x0000000000087947 */ /* 0x000fea0003800000 */
.L_x_8:
[----:B------:R-:W-:Y:S02]  /*08f0*/  ULDC UR4, c[0x0][0x584] ;  /* 0x0001610000047ab9 */ /* 0x000fe40000000800 */
[----:B------:R-:W-:-:S07]  /*0900*/  IMAD.U32 R152, RZ, RZ, UR4 ;  /* 0x00000004ff987e24 */ /* 0x000fce000f8e00ff */
.L_x_7:
[----:B------:R-:W4:Y:S01]  /*0910*/  LDC R2, c[0x0][0x65c] ;  /* 0x00019700ff027b82 */ /* 0x000f220000000800 */
[----:B------:R-:W4:Y:S01]  /*0920*/  S2R R14, SR_CTAID.Y ;  /* 0x00000000000e7919 */ /* 0x000f220000002600 */
[----:B------:R-:W-:Y:S01]  /*0930*/  ULDC UR6, c[0x0][0x28c] ;  /* 0x0000a30000067ab9 */ /* 0x000fe20000000800 */
[----:B------:R-:W-:Y:S01]  /*0940*/  ISETP.NE.AND P0, PT, R8, 0x2, PT ;  /* 0x000000020800780c */ /* 0x000fe20003f05270 */
[----:B------:R-:W-:Y:S01]  /*0950*/  UIADD3 UR6, UR6, 0x7f, URZ ;  /* 0x0000007f06067890 */ /* 0x000fe2000fffe03f */
[----:B0123--:R-:W0:Y:S01]  /*0960*/  S2R R6, SR_CTAID.X ;  /* 0x0000000000067919 */ /* 0x00fe220000002500 */
[----:B------:R-:W-:Y:S01]  /*0970*/  IMAD.MOV.U32 R7, RZ, RZ, RZ ;  /* 0x000000ffff077224 */ /* 0x000fe200078e00ff */
[----:B------:R-:W-:Y:S01]  /*0980*/  UMOV UR36, URZ ;  /* 0x0000003f00247c82 */ /* 0x000fe20008000000 */
[----:B------:R-:W-:Y:S01]  /*0990*/  USHF.R.S32.HI UR7, URZ, 0x1f, UR6 ;  /* 0x0000001f3f077899 */ /* 0x000fe20008011406 */
[----:B------:R-:W-:Y:S01]  /*09a0*/  UMOV UR40, URZ ;  /* 0x0000003f00287c82 */ /* 0x000fe20008000000 */
[----:B------:R-:W-:-:S02]  /*09b0*/  ULDC.64 UR8, c[0x0][0x650] ;  /* 0x0001940000087ab9 */ /* 0x000fc40000000a00 */
[----:B------:R-:W-:-:S04]  /*09c0*/  ULEA.HI UR7, UR7, UR6, URZ, 0x7 ;  /* 0x0000000607077291 */ /* 0x000fc8000f8f383f */
[----:B------:R-:W-:Y:S01]  /*09d0*/  USHF.R.S32.HI UR37, URZ, 0x7, UR7 ;  /* 0x000000073f257899 */ /* 0x000fe20008011407 */
[----:B----4-:R-:W-:-:S13]  /*09e0*/  ISETP.NE.AND P1, PT, R2, 0x1, PT ;  /* 0x000000010200780c */ /* 0x010fda0003f25270 */
[----:B------:R-:W0:Y:S01]  /*09f0*/  @P1 LDC R19, c[0x0][0x10] ;  /* 0x00000400ff131b82 */ /* 0x000e220000000800 */
[----:B------:R-:W-:Y:S02]  /*0a00*/  @P1 IMAD.MOV.U32 R8, RZ, RZ, R14 ;  /* 0x000000ffff081224 */ /* 0x000fe400078e000e */
[----:B------:R-:W-:Y:S02]  /*0a10*/  @P1 IMAD.MOV.U32 R9, RZ, RZ, RZ ;  /* 0x000000ffff091224 */ /* 0x000fe400078e00ff */
[----:B------:R-:W-:-:S03]  /*0a20*/  @P1 IMAD.MOV.U32 R17, RZ, RZ, RZ ;  /* 0x000000ffff111224 */ /* 0x000fc600078e00ff */
[----:B------:R-:W1:Y:S01]  /*0a30*/  @!P1 LDC R11, c[0x0][0xc] ;  /* 0x00000300ff0b9b82 */ /* 0x000e620000000800 */
[----:B------:R-:W-:Y:S01]  /*0a40*/  ULDC UR4, c[0x0][0xc] ;  /* 0x0000030000047ab9 */ /* 0x000fe20000000800 */
[----:B------:R-:W-:Y:S02]  /*0a50*/  ULDC UR5, c[0x0][0x10] ;  /* 0x0000040000057ab9 */ /* 0x000fe40000000800 */
[----:B------:R-:W-:-:S04]  /*0a60*/  UIMAD.WIDE.U32 UR4, UR4, UR5, URZ ;  /* 0x00000005040472a5 */ /* 0x000fc8000f8e003f */
[----:B------:R-:W2:Y:S01]  /*0a70*/  LDC R2, c[0x0][0x14] ;  /* 0x00000500ff027b82 */ /* 0x000ea20000000800 */
[----:B0-----:R-:W-:-:S04]  /*0a80*/  @P1 IMAD.WIDE.U32 R18, R6, R19, R8 ;  /* 0x0000001306121225 */ /* 0x001fc800078e0008 */
[----:B------:R-:W-:Y:S02]  /*0a90*/  @P1 IMAD.IADD R17, R19, 0x1, R17 ;  /* 0x0000000113111824 */ /* 0x000fe400078e0211 */
[----:B-1----:R-:W-:-:S04]  /*0aa0*/  @!P1 IMAD.WIDE.U32 R8, R11, R14, R6 ;  /* 0x0000000e0b089225 */ /* 0x002fc800078e0006 */
[----:B------:R-:W-:Y:S02]  /*0ab0*/  @!P1 IMAD.MOV.U32 R18, RZ, RZ, R8 ;  /* 0x000000ffff129224 */ /* 0x000fe400078e0008 */
[----:B------:R-:W-:Y:S02]  /*0ac0*/  @!P1 IMAD.MOV.U32 R17, RZ, RZ, R9 ;  /* 0x000000ffff119224 */ /* 0x000fe400078e0009 */
[----:B--2---:R-:W-:-:S04]  /*0ad0*/  IMAD.WIDE.U32 R12, R2, UR4, RZ ;  /* 0x00000004020c7c25 */ /* 0x004fc8000f8e00ff */
[----:B------:R-:W-:Y:S01]  /*0ae0*/  IMAD R23, R2, UR5, RZ ;  /* 0x0000000502177c24 */ /* 0x000fe2000f8e02ff */
[----:B------:R0:W-:Y:S03]  /*0af0*/  STL.64 [R1], R12 ;  /* 0x0000000c01007387 */ /* 0x0001e60000100a00 */
[----:B------:R-:W-:Y:S01]  /*0b00*/  IMAD.IADD R23, R13, 0x1, R23 ;  /* 0x000000010d177824 */ /* 0x000fe200078e0217 */
[----:B------:R-:W-:Y:S06]  /*0b10*/  @P0 BRA `(.L_x_9) ;  /* 0x0000000000200947 */ /* 0x000fec0003800000 */
[----:B------:R-:W-:Y:S01]  /*0b20*/  UISETP.GE.U32.AND UP0, UPT, UR37, 0x5, UPT ;  /* 0x000000052500788c */ /* 0x000fe2000bf06070 */
[----:B------:R-:W-:Y:S01]  /*0b30*/  IADD3 R18, P0, R18, R12, RZ ;  /* 0x0000000c12127210 */ /* 0x000fe20007f1e0ff */
[----:B------:R-:W-:Y:S01]  /*0b40*/  UIMAD.WIDE.U32 UR4, UR37, -0x33333333, URZ ;  /* 0xcccccccd250478a5 */ /* 0x000fe2000f8e003f */
[----:B------:R-:W-:-:S03]  /*0b50*/  UMOV UR40, URZ ;  /* 0x0000003f00287c82 */ /* 0x000fc60008000000 */
[----:B------:R-:W-:Y:S01]  /*0b60*/  USHF.R.U32.HI UR4, URZ, 0x2, UR5 ;  /* 0x000000023f047899 */ /* 0x000fe20008011605 */
[----:B------:R-:W-:-:S03]  /*0b70*/  IMAD.X R17, R23, 0x1, R17, P0 ;  /* 0x0000000117117824 */ /* 0x000fc600000e0611 */
[----:B------:R-:W-:Y:S02]  /*0b80*/  UIMAD UR36, UR4, -0x5, UR37 ;  /* 0xfffffffb042478a4 */ /* 0x000fe4000f8e0225 */
[----:B------:R-:W-:-:S12]  /*0b90*/  @UP0 ULOP3.LUT UR40, UR4, 0x1, URZ, 0xc0, !UPT ;  /* 0x0000000104280892 */ /* 0x000fd8000f8ec03f */
.L_x_9:
[----:B------:R-:W-:Y:S01]  /*0ba0*/  ISETP.GE.U32.AND P0, PT, R18, UR8, PT ;  /* 0x0000000812007c0c */ /* 0x000fe2000bf06070 */
[----:B------:R-:W-:Y:S01]  /*0bb0*/  IMAD.MOV.U32 R19, RZ, RZ, -0x1 ;  /* 0xffffffffff137424 */ /* 0x000fe200078e00ff */
[----:B------:R-:W-:Y:S01]  /*0bc0*/  PRMT R8, RZ, 0x7610, R8 ;  /* 0x00007610ff087816 */ /* 0x000fe20000000008 */
[----:B------:R-:W-:Y:S01]  /*0bd0*/  IMAD.MOV.U32 R22, RZ, RZ, -0x1 ;  /* 0xffffffffff167424 */ /* 0x000fe200078e00ff */
[----:B------:R-:W-:Y:S01]  /*0be0*/  ISETP.GE.U32.AND.EX P0, PT, R17, UR9, PT, P0 ;  /* 0x0000000911007c0c */ /* 0x000fe2000bf06100 */
[----:B------:R-:W-:-:S12]  /*0bf0*/  IMAD.MOV.U32 R2, RZ, RZ, -0x1 ;  /* 0xffffffffff027424 */ /* 0x000fd800078e00ff */
[----:B------:R-:W-:Y:S05]  /*0c00*/  @P0 BRA `(.L_x_10) ;  /* 0x00000004005c0947 */ /* 0x000fea0003800000 */
[----:B------:R-:W1:Y:S01]  /*0c10*/  LDC.64 R20, c[0x0][0x628] ;  /* 0x00018a00ff147b82 */ /* 0x000e620000000a00 */
[----:B------:R-:W-:Y:S02]  /*0c20*/  IMAD.MOV.U32 R8, RZ, RZ, R18 ;  /* 0x000000ffff087224 */ /* 0x000fe400078e0012 */
[----:B------:R-:W-:-:S05]  /*0c30*/  IMAD.MOV.U32 R9, RZ, RZ, R17 ;  /* 0x000000ffff097224 */ /* 0x000fca00078e0011 */
[----:B------:R-:W2:Y:S08]  /*0c40*/  LDC R2, c[0x0][0x630] ;  /* 0x00018c00ff027b82 */ /* 0x000eb00000000800 */
[----:B------:R-:W3:Y:S01]  /*0c50*/  LDC.64 R24, c[0x0][0x620] ;  /* 0x00018800ff187b82 */ /* 0x000ee20000000a00 */
[----:B-1----:R-:W-:-:S04]  /*0c60*/  ISETP.NE.U32.AND P0, PT, R20, RZ, PT ;  /* 0x000000ff1400720c */ /* 0x002fc80003f05070 */
[----:B------:R-:W-:-:S13]  /*0c70*/  ISETP.NE.AND.EX P0, PT, R21, RZ, PT, P0 ;  /* 0x000000ff1500720c */ /* 0x000fda0003f05300 */
[----:B--23--:R-:W-:Y:S05]  /*0c80*/  @!P0 BRA `(.L_x_11) ;  /* 0x0000000000288947 */ /* 0x00cfea0003800000 */
[----:B0-----:R-:W0:Y:S02]  /*0c90*/  LDC R13, c[0x0][0x634] ;  /* 0x00018d00ff0d7b82 */ /* 0x001e240000000800 */
[----:B0-----:R-:W-:-:S05]  /*0ca0*/  IADD3 R13, P0, R18, R13, RZ ;  /* 0x0000000d120d7210 */ /* 0x001fca0007f1e0ff */
[----:B------:R-:W-:-:S04]  /*0cb0*/  IMAD.X R15, RZ, RZ, R17, P0 ;  /* 0x000000ffff0f7224 */ /* 0x000fc800000e0611 */
[----:B------:R-:W-:-:S04]  /*0cc0*/  IMAD.WIDE.U32 R8, R15, R20, RZ ;  /* 0x000000140f087225 */ /* 0x000fc800078e00ff */
[----:B------:R-:W-:-:S04]  /*0cd0*/  IMAD.WIDE.U32 R10, P0, R13, R21, R8 ;  /* 0x000000150d0a7225 */ /* 0x000fc80007800008 */
[----:B------:R-:W-:-:S04]  /*0ce0*/  IMAD.WIDE.U32 R8, R13, R20, RZ ;  /* 0x000000140d087225 */ /* 0x000fc800078e00ff */
[----:B------:R-:W-:Y:S01]  /*0cf0*/  IMAD.X R13, RZ, RZ, RZ, P0 ;  /* 0x000000ffff0d7224 */ /* 0x000fe200000e06ff */
[----:B------:R-:W-:Y:S01]  /*0d00*/  IADD3 RZ, P0, R9, R10, RZ ;  /* 0x0000000a09ff7210 */ /* 0x000fe20007f1e0ff */
[----:B------:R-:W-:-:S04]  /*0d10*/  IMAD.MOV.U32 R12, RZ, RZ, R11 ;  /* 0x000000ffff0c7224 */ /* 0x000fc800078e000b */
[----:B------:R-:W-:-:S08]  /*0d20*/  IMAD.WIDE.U32.X R8, R15, R21, R12, P0 ;  /* 0x000000150f087225 */ /* 0x000fd000000e040c */
.L_x_11:
[-CC-:B------:R-:W-:Y:S01]  /*0d30*/  SHF.R.U64 R31, R8, R2.reuse, R9.reuse ;  /* 0x00000002081f7219 */ /* 0x180fe20000001209 */
[----:B0-----:R-:W0:Y:S01]  /*0d40*/  LDC R12, c[0x0][0x618] ;  /* 0x00018600ff0c7b82 */ /* 0x001e220000000800 */
[----:B------:R-:W-:Y:S01]  /*0d50*/  SHF.R.U32.HI R7, RZ, R2, R9 ;  /* 0x00000002ff077219 */ /* 0x000fe20000011609 */
[----:B------:R-:W-:Y:S01]  /*0d60*/  ULDC UR4, c[0x0][0x150] ;  /* 0x0000540000047ab9 */ /* 0x000fe20000000800 */
[----:B------:R-:W-:Y:S01]  /*0d70*/  IADD3 R11, P0, RZ, -R31, RZ ;  /* 0x8000001fff0b7210 */ /* 0x000fe20007f1e0ff */
[----:B------:R-:W-:Y:S01]  /*0d80*/  IMAD.MOV.U32 R19, RZ, RZ, R17 ;  /* 0x000000ffff137224 */ /* 0x000fe200078e0011 */
[----:B------:R-:W-:-:S03]  /*0d90*/  I2FP.F32.U32 R2, R6 ;  /* 0x0000000600027245 */ /* 0x000fc60000201000 */
[----:B------:R-:W1:Y:S01]  /*0da0*/  LDC.64 R26, c[0x0][0x640] ;  /* 0x00019000ff1a7b82 */ /* 0x000e620000000a00 */
[----:B------:R-:W-:Y:S02]  /*0db0*/  IMAD.X R13, RZ, RZ, ~R7, P0 ;  /* 0x000000ffff0d7224 */ /* 0x000fe400000e0e07 */
[----:B------:R-:W-:Y:S01]  /*0dc0*/  FMUL R2, R2, UR4 ;  /* 0x0000000402027c20 */ /* 0x000fe20008400000 */
[----:B------:R-:W-:Y:S01]  /*0dd0*/  IMAD.WIDE.U32 R8, R11, R24, R18 ;  /* 0x000000180b087225 */ /* 0x000fe200078e0012 */
[----:B------:R-:W-:-:S03]  /*0de0*/  ULDC UR4, c[0x0][0x154] ;  /* 0x0000550000047ab9 */ /* 0x000fc60000000800 */
[----:B------:R-:W-:Y:S01]  /*0df0*/  IMAD R10, R13, R24, RZ ;  /* 0x000000180d0a7224 */ /* 0x000fe200078e02ff */
[----:B------:R-:W2:Y:S01]  /*0e00*/  LDC R7, c[0x0][0x144] ;  /* 0x00005100ff077b82 */ /* 0x000ea20000000800 */
[----:B------:R-:W3:Y:S02]  /*0e10*/  F2I.U32.TRUNC.NTZ R2, R2 ;  /* 0x0000000200027305 */ /* 0x000ee4000020f000 */
[----:B------:R-:W-:-:S04]  /*0e20*/  IMAD R11, R11, R25, R10 ;  /* 0x000000190b0b7224 */ /* 0x000fc800078e020a */
[----:B------:R-:W-:Y:S01]  /*0e30*/  IMAD.IADD R9, R9, 0x1, R11 ;  /* 0x0000000109097824 */ /* 0x000fe200078e020b */
[----:B------:R-:W4:Y:S01]  /*0e40*/  LDC R22, c[0x0][0x608] ;  /* 0x00018200ff167b82 */ /* 0x000f220000000800 */
[----:B------:R-:W-:-:S03]  /*0e50*/  IMAD.MOV.U32 R11, RZ, RZ, -0x1 ;  /* 0xffffffffff0b7424 */ /* 0x000fc600078e00ff */
[--C-:B0-----:R-:W-:Y:S02]  /*0e60*/  SHF.R.U64 R20, R8, R12, R9.reuse ;  /* 0x0000000c08147219 */ /* 0x101fe40000001209 */
[----:B------:R-:W-:Y:S02]  /*0e70*/  I2FP.F32.U32 R8, R14 ;  /* 0x0000000e00087245 */ /* 0x000fe40000201000 */
[----:B------:R-:W0:Y:S01]  /*0e80*/  LDC R24, c[0x0][0x658] ;  /* 0x00019600ff187b82 */ /* 0x000e220000000800 */
[----:B-1----:R-:W-:Y:S01]  /*0e90*/  ISETP.NE.U32.AND P0, PT, R26, RZ, PT ;  /* 0x000000ff1a00720c */ /* 0x002fe20003f05070 */
[----:B---3--:R-:W-:Y:S02]  /*0ea0*/  IMAD.MOV R10, RZ, RZ, -R2 ;  /* 0x000000ffff0a7224 */ /* 0x008fe400078e0a02 */
[----:B------:R-:W-:Y:S01]  /*0eb0*/  FMUL R8, R8, UR4 ;  /* 0x0000000408087c20 */ /* 0x000fe20008400000 */
[----:B------:R-:W-:Y:S02]  /*0ec0*/  SHF.R.U32.HI R9, RZ, R12, R9 ;  /* 0x0000000cff097219 */ /* 0x000fe40000011609 */
[----:B------:R-:W-:Y:S01]  /*0ed0*/  ISETP.NE.AND.EX P0, PT, R27, RZ, PT, P0 ;  /* 0x000000ff1b00720c */ /* 0x000fe20003f05300 */
[----:B------:R1:W3:Y:S01]  /*0ee0*/  F2I.U32.TRUNC.NTZ R15, R8 ;  /* 0x00000008000f7305 */ /* 0x0002e2000020f000 */
[----:B------:R-:W1:Y:S01]  /*0ef0*/  LDC R19, c[0x0][0x148] ;  /* 0x00005200ff137b82 */ /* 0x000e620000000800 */
[----:B--2---:R-:W-:-:S07]  /*0f00*/  IMAD R2, R7, R10, R6 ;  /* 0x0000000a07027224 */ /* 0x004fce00078e0206 */
[----:B------:R-:W2:Y:S01]  /*0f10*/  LDC R25, c[0x0][0x600] ;  /* 0x00018000ff197b82 */ /* 0x000ea20000000800 */
[-CC-:B----4-:R-:W-:Y:S02]  /*0f20*/  SHF.R.U64 R32, R20, R22.reuse, R9.reuse ;  /* 0x0000001614207219 */ /* 0x190fe40000001209 */
[----:B------:R-:W-:Y:S01]  /*0f30*/  SHF.R.U32.HI R7, RZ, R22, R9 ;  /* 0x00000016ff077219 */ /* 0x000fe20000011609 */
[----:B------:R-:W-:-:S04]  /*0f40*/  IMAD.MOV.U32 R9, RZ, RZ, 0x1 ;  /* 0x00000001ff097424 */ /* 0x000fc800078e00ff */
[----:B------:R-:W4:Y:S01]  /*0f50*/  LDC R28, c[0x0][0x648] ;  /* 0x00019200ff1c7b82 */ /* 0x000f220000000800 */
[-C--:B0-----:R-:W-:Y:S02]  /*0f60*/  SHF.L.U32 R6, R11, R24.reuse, RZ ;  /* 0x000000180b067219 */ /* 0x081fe400000006ff */
[--C-:B------:R-:W-:Y:S02]  /*0f70*/  SHF.R.U64 R22, R32, R24, R7.reuse ;  /* 0x0000001820167219 */ /* 0x100fe40000001207 */
[----:B------:R-:W-:Y:S02]  /*0f80*/  LOP3.LUT R13, RZ, R6, RZ, 0x33, !PT ;  /* 0x00000006ff0d7212 */ /* 0x000fe400078e33ff */
[-C--:B------:R-:W-:Y:S01]  /*0f90*/  SHF.R.U32.HI R7, RZ, R24.reuse, R7 ;  /* 0x00000018ff077219 */ /* 0x080fe20000011607 */
[----:B------:R-:W0:Y:S01]  /*0fa0*/  LDC R29, c[0x0][0x638] ;  /* 0x00018e00ff1d7b82 */ /* 0x000e220000000800 */
[----:B------:R-:W-:Y:S01]  /*0fb0*/  SHF.L.U32 R12, R9, R24, RZ ;  /* 0x00000018090c7219 */ /* 0x000fe200000006ff */
[----:B------:R-:W-:-:S06]  /*0fc0*/  IMAD.MOV.U32 R6, RZ, RZ, R22 ;  /* 0x000000ffff067224 */ /* 0x000fcc00078e0016 */
[----:B------:R-:W0:Y:S01]  /*0fd0*/  LDC R30, c[0x0][0x610] ;  /* 0x00018400ff1e7b82 */ /* 0x000e220000000800 */
[----:B-1-3--:R-:W-:Y:S05]  /*0fe0*/  @!P0 BRA `(.L_x_12) ;  /* 0x0000000000288947 */ /* 0x00afea0003800000 */
[----:B------:R-:W1:Y:S02]  /*0ff0*/  LDC R11, c[0x0][0x64c] ;  /* 0x00019300ff0b7b82 */ /* 0x000e640000000800 */
[----:B-1----:R-:W-:-:S05]  /*1000*/  IADD3 R11, P0, R22, R11, RZ ;  /* 0x0000000b160b7210 */ /* 0x002fca0007f1e0ff */
        /* <DEDUP_REMOVED lines=8> */
.L_x_12:
[----:B----4-:R-:W-:Y:S01]  /*1090*/  SHF.R.U64 R6, R6, R28, R7 ;  /* 0x0000001c06067219 */ /* 0x010fe20000001207 */
[----:B--2---:R-:W-:Y:S01]  /*10a0*/  VIADD R7, R25, 0xffffffff ;  /* 0xffffffff19077836 */ /* 0x004fe20000000000 */
[----:B------:R-:W-:Y:S01]  /*10b0*/  LOP3.LUT R13, R32, R13, RZ, 0xc0, !PT ;  /* 0x0000000d200d7212 */ /* 0x000fe200078ec0ff */
[----:B------:R-:W-:Y:S02]  /*10c0*/  IMAD.MOV R15, RZ, RZ, -R15 ;  /* 0x000000ffff0f7224 */ /* 0x000fe400078e0a0f */
[----:B------:R-:W-:Y:S01]  /*10d0*/  IMAD.MOV R8, RZ, RZ, -R6 ;  /* 0x000000ffff087224 */ /* 0x000fe200078e0a06 */
[----:B------:R-:W-:Y:S01]  /*10e0*/  LOP3.LUT R7, R20, R7, RZ, 0xc0, !PT ;  /* 0x0000000714077212 */ /* 0x000fe200078ec0ff */
[----:B------:R-:W-:Y:S02]  /*10f0*/  IMAD R13, R12, R6, R13 ;  /* 0x000000060c0d7224 */ /* 0x000fe400078e020d */
[----:B------:R-:W-:Y:S02]  /*1100*/  @P1 IMAD R2, R19, R15, R14 ;  /* 0x0000000f13021224 */ /* 0x000fe400078e020e */
[----:B0-----:R-:W-:-:S02]  /*1110*/  IMAD R6, R8, R29, R22 ;  /* 0x0000001d08067224 */ /* 0x001fc400078e0216 */
[----:B------:R-:W-:Y:S02]  /*1120*/  IMAD R2, R13, R30, R2 ;  /* 0x0000001e0d027224 */ /* 0x000fe400078e0202 */
[----:B------:R-:W-:Y:S02]  /*1130*/  IMAD R19, R6, R25, R7 ;  /* 0x0000001906137224 */ /* 0x000fe400078e0207 */
[----:B------:R-:W-:-:S03]  /*1140*/  IMAD.MOV.U32 R8, RZ, RZ, 0x1 ;  /* 0x00000001ff087424 */ /* 0x000fc600078e00ff */
[----:B------:R-:W-:Y:S02]  /*1150*/  SEL R22, R19, R2, !P1 ;  /* 0x0000000213167207 */ /* 0x000fe40004800000 */
[----:B------:R-:W-:Y:S01]  /*1160*/  SEL R19, R2, R19, !P1 ;  /* 0x0000001302137207 */ /* 0x000fe20004800000 */
[----:B------:R-:W-:-:S07]  /*1170*/  IMAD.MOV.U32 R2, RZ, RZ, R31 ;  /* 0x000000ffff027224 */ /* 0x000fce00078e001f */
.L_x_10:
[----:B------:R-:W-:Y:S05]  /*1180*/  @!P2 BRA `(.L_x_13) ;  /* 0x0000009c0074a947 */ /* 0x000fea0003800000 */
[----:B------:R-:W-:-:S13]  /*1190*/  ISETP.GT.U32.AND P0, PT, R33, 0x1, PT ;  /* 0x000000012100780c */ /* 0x000fda0003f04070 */
[----:B------:R-:W-:Y:S05]  /*11a0*/  @P0 EXIT ;  /* 0x000000000000094d */ /* 0x000fea0003800000 */
.L_x_14:
[----:B------:R-:W-:-:S08]  /*11b0*/  NOP ;  /* 0x0000000000007918 */ /* 0x000fd00000000000 */
[----:B------:R-:W1:Y:S02]  /*11c0*/  USETMAXREG.TRY_ALLOC.CTAPOOL UP0, 0xe8 ;  /* 0x000000e8000079c8 */ /* 0x000e640008000600 */
[----:B-1----:R-:W-:-:S13]  /*11d0*/  PLOP3.LUT P0, PT, PT, PT, UP0, 0x80, 0x0 ;  /* 0x000000000000781c */ /* 0x002fda0003f0f008 */
[----:B------:R-:W-:Y:S05]  /*11e0*/  @!P0 BRA `(.L_x_14) ;  /* 0xfffffffc00f08947 */ /* 0x000fea000383ffff */
[----:B------:R-:W-:-:S13]  /*11f0*/  LOP3.LUT P0, RZ, R8, 0xff, RZ, 0xc0, !PT ;  /* 0x000000ff08ff7812 */ /* 0x000fda000780c0ff */
[----:B------:R-:W-:Y:S05]  /*1200*/  @!P0 EXIT ;  /* 0x000000000000894d */ /* 0x000fea0003800000 */
[----:B------:R-:W1:Y:S01]  /*1210*/  S2UR UR4, SR_CgaCtaId ;  /* 0x00000000000479c3 */ /* 0x000e620000008800 */
[----:B------:R-:W-:Y:S01]  /*1220*/  VIADD R6, R5, 0xffffffff ;  /* 0xffffffff05067836 */ /* 0x000fe20000000000 */
[----:B------:R-:W-:Y:S01]  /*1230*/  SHF.R.S32.HI R0, RZ, 0x1f, R3 ;  /* 0x0000001fff007819 */ /* 0x000fe20000011403 */
[----:B------:R-:W-:Y:S01]  /*1240*/  UMOV UR42, 0x400 ;  /* 0x00000400002a7882 */ /* 0x000fe20000000000 */
[----:B------:R-:W-:Y:S01]  /*1250*/  UISETP.LT.AND UP0, UPT, UR37, 0x1, UPT ;  /* 0x000000012500788c */ /* 0x000fe2000bf01270 */
[----:B------:R-:W-:Y:S01]  /*1260*/  LOP3.LUT R172, R16, 0x1, RZ, 0xfc, !PT ;  /* 0x0000000110ac7812 */ /* 0x000fe200078efcff */
[----:B------:R-:W-:Y:S01]  /*1270*/  USHF.L.U32 UR41, UR37, 0x1, URZ ;  /* 0x0000000125297899 */ /* 0x000fe2000800063f */
[----:B------:R-:W-:Y:S01]  /*1280*/  R2UR UR43, R6 ;  /* 0x00000000062b72ca */ /* 0x000fe200000e0000 */
[----:B------:R-:W-:Y:S01]  /*1290*/  USEL UR45, UR37, 0x1, UP0 ;  /* 0x00000001252d7887 */ /* 0x000fe20008000000 */
[CC--:B------:R-:W-:Y:S02]  /*12a0*/  LEA.HI R4, R0.reuse, R3.reuse, RZ, 0x2 ;  /* 0x0000000300047211 */ /* 0x0c0fe400078f10ff */
[----:B------:R-:W-:Y:S01]  /*12b0*/  LEA.HI R0, R0, R3, RZ, 0x5 ;  /* 0x0000000300007211 */ /* 0x000fe200078f28ff */
[----:B------:R-:W-:Y:S01]  /*12c0*/  UIADD3 UR45, -UR45, UR37, URZ ;  /* 0x000000252d2d7290 */ /* 0x000fe2000fffe13f */
[----:B------:R-:W-:-:S02]  /*12d0*/  SHF.R.S32.HI R154, RZ, 0x2, R4 ;  /* 0x00000002ff9a7819 */ /* 0x000fc40000011404 */
[----:B------:R-:W-:Y:S02]  /*12e0*/  SHF.R.S32.HI R5, RZ, 0x1f, R4 ;  /* 0x0000001fff057819 */ /* 0x000fe40000011404 */
[----:B------:R-:W-:Y:S02]  /*12f0*/  LOP3.LUT R156, R4, 0xfffffffc, RZ, 0xc0, !PT ;  /* 0xfffffffc049c7812 */ /* 0x000fe400078ec0ff */
[----:B------:R-:W-:Y:S01]  /*1300*/  LEA.HI R5, R5, R154, RZ, 0x3 ;  /* 0x0000009a05057211 */ /* 0x000fe200078f18ff */
[----:B------:R-:W-:Y:S01]  /*1310*/  USHF.L.U32 UR43, UR43, 0x3, URZ ;  /* 0x000000032b2b7899 */ /* 0x000fe2000800063f */
[----:B------:R-:W-:Y:S01]  /*1320*/  ISETP.NE.AND P0, PT, R6, RZ, PT ;  /* 0x000000ff0600720c */ /* 0x000fe20003f05270 */
[----:B------:R-:W-:Y:S01]  /*1330*/  IMAD.IADD R156, R3, 0x1, -R156 ;  /* 0x00000001039c7824 */ /* 0x000fe200078e0a9c */
[----:B------:R-:W-:Y:S01]  /*1340*/  LOP3.LUT R5, R5, 0xfffffff8, RZ, 0xc0, !PT ;  /* 0xfffffff805057812 */ /* 0x000fe200078ec0ff */
[----:B-1----:R-:W-:Y:S01]  /*1350*/  ULEA UR42, UR4, UR42, 0x18 ;  /* 0x0000002a042a7291 */ /* 0x002fe2000f8ec03f */
[----:B------:R-:W-:Y:S01]  /*1360*/  SEL R173, RZ, 0x1, P0 ;  /* 0x00000001ffad7807 */ /* 0x000fe20000000000 */
[----:B------:R-:W-:Y:S01]  /*1370*/  IMAD.U32 R158, RZ, RZ, UR43 ;  /* 0x0000002bff9e7e24 */ /* 0x000fe2000f8e00ff */
[----:B------:R-:W-:Y:S01]  /*1380*/  ULDC UR4, c[0x0][0x284] ;  /* 0x0000a10000047ab9 */ /* 0x000fe20000000800 */
[----:B------:R-:W-:Y:S01]  /*1390*/  IMAD.IADD R154, R154, 0x1, -R5 ;  /* 0x000000019a9a7824 */ /* 0x000fe200078e0a05 */
[----:B------:R-:W-:Y:S01]  /*13a0*/  UIADD3 UR44, UR42, 0x60, URZ ;  /* 0x000000602a2c7890 */ /* 0x000fe2000fffe03f */
[----:B------:R-:W-:-:S02]  /*13b0*/  SHF.R.S32.HI R5, RZ, 0x5, R0 ;  /* 0x00000005ff057819 */ /* 0x000fc40000011400 */
[C---:B------:R-:W-:Y:S02]  /*13c0*/  LOP3.LUT R160, R158.reuse, 0x8, RZ, 0xc0, !PT ;  /* 0x000000089ea07812 */ /* 0x040fe400078ec0ff */
[--C-:B------:R-:W-:Y:S01]  /*13d0*/  SHF.R.S32.HI R155, RZ, 0x1f, R154.reuse ;  /* 0x0000001fff9b7819 */ /* 0x100fe2000001149a */
[C-C-:B------:R-:W-:Y:S01]  /*13e0*/  IMAD R161, R5.reuse, -0x10, -R154.reuse ;  /* 0xfffffff005a17824 */ /* 0x140fe200078e0a9a */
[----:B------:R-:W-:Y:S01]  /*13f0*/  LOP3.LUT R158, R158, 0x8, RZ, 0xc, !PT ;  /* 0x000000089e9e7812 */ /* 0x000fe200078e0cff */
[----:B------:R-:W-:Y:S01]  /*1400*/  IMAD.U32 R157, RZ, RZ, UR44 ;  /* 0x0000002cff9d7e24 */ /* 0x000fe2000f8e00ff */
[----:B------:R-:W-:Y:S01]  /*1410*/  LOP3.LUT R160, R160, 0x18, RZ, 0x3c, !PT ;  /* 0x00000018a0a07812 */ /* 0x000fe200078e3cff */
[----:B------:R-:W-:-:S04]  /*1420*/  IMAD.WIDE R154, R5, 0x10, R154 ;  /* 0x00000010059a7825 */ /* 0x000fc800078e029a */
[----:B------:R-:W-:Y:S02]  /*1430*/  VIADD R159, R157, UR43 ;  /* 0x0000002b9d9f7c36 */ /* 0x000fe40008000000 */
[----:B------:R-:W-:-:S07]  /*1440*/  VIADD R161, R161, UR4 ;  /* 0x00000004a1a17c36 */ /* 0x000fce0008000000 */
.L_x_290:
[----:B------:R-:W-:Y:S01]  /*1450*/  SHF.L.U32 R0, R173, 0x1f, RZ ;  /* 0x0000001fad007819 */ /* 0x000fe200000006ff */
[----:B------:R-:W-:Y:S02]  /*1460*/  ULDC UR4, c[0x0][0x28c] ;  /* 0x0000a30000047ab9 */ /* 0x000fe40000000800 */
[----:B------:R-:W-:Y:S01]  /*1470*/  ISETP.LT.AND P1, PT, RZ, UR4, PT ;  /* 0x00000004ff007c0c */ /* 0x000fe2000bf21270 */
[----:B------:R-:W1:Y:S02]  /*1480*/  SYNCS.PHASECHK.TRANS64.TRYWAIT P0, [R157+UR43], R0 ;  /* 0x000000009d0075a7 */ /* 0x000e64000800016b */
[----:B01-34-:R-:W-:Y:S10]  /*1490*/  @!P0 BRA `(.L_x_15) ;  /* 0x000000ac00548947 */ /* 0x01bff40003800000 */
.L_x_313:
[----:B------:R-:W-:Y:S05]  /*14a0*/  @P1 BRA `(.L_x_16) ;  /* 0x0000000000401947 */ /* 0x000fea0003800000 */
[----:B-1----:R-:W-:Y:S01]  /*14b0*/  MOV R0, 0x0 ;  /* 0x0000000000007802 */ /* 0x002fe20000000f00 */
[----:B------:R-:W-:Y:S01]  /*14c0*/  ULDC.64 UR4, c[0x4][0x68] ;  /* 0x01001a0000047ab9 */ /* 0x000fe20000000a00 */
[----:B------:R-:W-:Y:S01]  /*14d0*/  ULDC.64 UR6, c[0x4][0x8] ;  /* 0x0100020000067ab9 */ /* 0x000fe20000000a00 */
[----:B------:R-:W-:Y:S01]  /*14e0*/  IMAD.U32 R4, RZ, RZ, UR4 ;  /* 0x00000004ff047e24 */ /* 0x000fe2000f8e00ff */
[----:B------:R1:W2:Y:S01]  /*14f0*/  LDC.64 R14, c[0x4][R0] ;  /* 0x01000000000e7b82 */ /* 0x0002a20000000a00 */
[----:B------:R-:W-:Y:S01]  /*1500*/  IMAD.U32 R5, RZ, RZ, UR5 ;  /* 0x00000005ff057e24 */ /* 0x000fe2000f8e00ff */
[----:B------:R-:W-:Y:S01]  /*1510*/  ULDC.64 UR4, c[0x4][0x70] ;  /* 0x01001c0000047ab9 */ /* 0x000fe20000000a00 */
[----:B------:R-:W-:Y:S02]  /*1520*/  IMAD.U32 R10, RZ, RZ, UR6 ;  /* 0x00000006ff0a7e24 */ /* 0x000fe4000f8e00ff */
[----:B------:R-:W-:Y:S02]  /*1530*/  IMAD.U32 R6, RZ, RZ, UR4 ;  /* 0x00000004ff067e24 */ /* 0x000fe4000f8e00ff */
[----:B------:R-:W-:-:S02]  /*1540*/  IMAD.U32 R7, RZ, RZ, UR5 ;  /* 0x00000005ff077e24 */ /* 0x000fc4000f8e00ff */
[----:B------:R-:W-:Y:S02]  /*1550*/  IMAD.U32 R11, RZ, RZ, UR7 ;  /* 0x00000007ff0b7e24 */ /* 0x000fe4000f8e00ff */
[----:B------:R-:W-:Y:S02]  /*1560*/  IMAD.MOV.U32 R8, RZ, RZ, 0x1e1 ;  /* 0x000001e1ff087424 */ /* 0x000fe400078e00ff */
[----:B0-----:R-:W-:Y:S02]  /*1570*/  IMAD.MOV.U32 R12, RZ, RZ, 0x1 ;  /* 0x00000001ff0c7424 */ /* 0x001fe400078e00ff */
[----:B-1----:R-:W-:-:S07]  /*1580*/  IMAD.MOV.U32 R13, RZ, RZ, RZ ;  /* 0x000000ffff0d7224 */ /* 0x002fce00078e00ff */
[----:B------:R-:W-:-:S07]  /*1590*/  LEPC R20, `(.L_x_16) ;  /* 0x000000001014794e */ /* 0x000fce0000000000 */
[----:B--2--5:R-:W-:Y:S05]  /*15a0*/  CALL.ABS.NOINC R14 ;  /* 0x000000000e007343 */ /* 0x024fea0003c00000 */
.L_x_16:
[----:B------:R-:W-:-:S13]  /*15b0*/  ISETP.NE.AND P0, PT, R172, 0x3, PT ;  /* 0x00000003ac00780c */ /* 0x000fda0003f05270 */
[----:B------:R-:W-:Y:S05]  /*15c0*/  @!P0 BRA `(.L_x_17) ;  /* 0x0000000000048947 */ /* 0x000fea0003800000 */
[----:B------:R-:W-:Y:S01]  /*15d0*/  BPT.TRAP 0x1 ;  /* 0x000000040000795c */ /* 0x000fe20000300000 */
.L_x_17:
[----:B------:R-:W-:Y:S02]  /*15e0*/  IMAD.U32 R3, RZ, RZ, UR36 ;  /* 0x00000024ff037e24 */ /* 0x000fe4000f8e00ff */
[----:B-1----:R-:W-:-:S03]  /*15f0*/  IMAD.U32 R0, RZ, RZ, UR40 ;  /* 0x00000028ff007e24 */ /* 0x002fc6000f8e00ff */
[----:B------:R-:W-:Y:S02]  /*1600*/  LEA R3, R3, UR42, 0x3 ;  /* 0x0000002a03037c11 */ /* 0x000fe4000f8e18ff */
[----:B------:R-:W-:-:S04]  /*1610*/  SHF.L.U32 R0, R0, 0x1f, RZ ;  /* 0x0000001f00007819 */ /* 0x000fc800000006ff */
[----:B------:R1:W2:Y:S01]  /*1620*/  SYNCS.PHASECHK.TRANS64.TRYWAIT P1, [R3+URZ], R0 ;  /* 0x00000000030075a7 */ /* 0x0002a2000802017f */
[----:B------:R-:W-:Y:S05]  /*1630*/  @!P0 BRA `(.L_x_18) ;  /* 0x0000000000048947 */ /* 0x000fea0003800000 */
[----:B------:R-:W-:Y:S01]  /*1640*/  BPT.TRAP 0x1 ;  /* 0x000000040000795c */ /* 0x000fe20000300000 */
.L_x_18:
[----:B------:R-:W-:-:S05]  /*1650*/  IMAD.U32 R4, RZ, RZ, UR45 ;  /* 0x0000002dff047e24 */ /* 0x000fca000f8e00ff */
[----:B------:R-:W-:Y:S01]  /*1660*/  ISETP.GE.AND P2, PT, R4, 0x1, PT ;  /* 0x000000010400780c */ /* 0x000fe20003f46270 */
[----:B--2---:R-:W-:-:S12]  /*1670*/  @P1 BRA `(.L_x_19) ;  /* 0x0000000000081947 */ /* 0x004fd80003800000 */
[----:B------:R-:W2:Y:S02]  /*1680*/  SYNCS.PHASECHK.TRANS64.TRYWAIT P1, [R3+URZ], R0 ;  /* 0x00000000030075a7 */ /* 0x000ea4000802017f */
[----:B--2---:R-:W-:Y:S05]  /*1690*/  @!P1 BRA `(.L_x_20) ;  /* 0x000000a800e89947 */ /* 0x004fea0003800000 */
.L_x_19:
[----:B------:R-:W-:Y:S05]  /*16a0*/  WARPSYNC.ALL ;  /* 0x0000000000007948 */ /* 0x000fea0003800000 */
[----:B------:R-:W-:Y:S01]  /*16b0*/  UIADD3 UR4, UR42, 0x180, URZ ;  /* 0x000001802a047890 */ /* 0x000fe2000fffe03f */
[----:B------:R-:W-:Y:S01]  /*16c0*/  WARPGROUP.ARRIVE ;  /* 0x00000000000079c5 */ /* 0x000fe20000000000 */
[----:B------:R-:W-:Y:S02]  /*16d0*/  UIADD3 UR5, UR42, 0x28180, URZ ;  /* 0x000281802a057890 */ /* 0x000fe4000fffe03f */
[----:B------:R-:W-:Y:S02]  /*16e0*/  USHF.R.U32.HI UR4, URZ, 0x4, UR4 ;  /* 0x000000043f047899 */ /* 0x000fe40008011604 */
[----:B------:R-:W-:-:S02]  /*16f0*/  USHF.R.U32.HI UR5, URZ, 0x4, UR5 ;  /* 0x000000043f057899 */ /* 0x000fc40008011605 */
[----:B------:R-:W-:Y:S02]  /*1700*/  ULOP3.LUT UR4, UR4, 0x3fff, URZ, 0xc0, !UPT ;  /* 0x00003fff04047892 */ /* 0x000fe4000f8ec03f */
[----:B------:R-:W-:Y:S02]  /*1710*/  ULOP3.LUT UR5, UR5, 0x3fff, URZ, 0xc0, !UPT ;  /* 0x00003fff05057892 */ /* 0x000fe4000f8ec03f */
[----:B------:R-:W-:Y:S02]  /*1720*/  ULOP3.LUT UR4, UR4, 0x10000, URZ, 0xfc, !UPT ;  /* 0x0001000004047892 */ /* 0x000fe4000f8efc3f */
[----:B------:R-:W-:Y:S02]  /*1730*/  ULOP3.LUT UR5, UR5, 0x10000, URZ, 0xfc, !UPT ;  /* 0x0001000005057892 */ /* 0x000fe4000f8efc3f */
[----:B------:R-:W-:Y:S02]  /*1740*/  ULEA UR8, UR36, UR4, 0xb ;  /* 0x0000000424087291 */ /* 0x000fe4000f8e583f */
[----:B------:R-:W-:Y:S01]  /*1750*/  ULEA UR6, UR36, UR5, 0xd ;  /* 0x0000000524067291 */ /* 0x000fe2000f8e683f */
[----:B------:R-:W-:Y:S01]  /*1760*/  UMOV UR9, 0x40000040 ;  /* 0x4000004000097882 */ /* 0x000fe20000000000 */
[----:B------:R-:W-:Y:S01]  /*1770*/  UMOV UR11, 0x40000040 ;  /* 0x40000040000b7882 */ /* 0x000fe20000000000 */
[----:B------:R-:W-:-:S02]  /*1780*/  UIADD3 UR12, UR8, 0x2, URZ ;  /* 0x00000002080c7890 */ /* 0x000fc4000fffe03f */
[----:B------:R-:W-:Y:S02]  /*1790*/  UIADD3 UR14, UR6, 0x2, URZ ;  /* 0x00000002060e7890 */ /* 0x000fe4000fffe03f */
[----:B------:R-:W-:Y:S01]  /*17a0*/  UMOV UR10, UR6 ;  /* 0x00000006000a7c82 */ /* 0x000fe20008000000 */
[----:B------:R-:W-:Y:S01]  /*17b0*/  UMOV UR13, 0x40000040 ;  /* 0x40000040000d7882 */ /* 0x000fe20000000000 */
[----:B------:R-:W-:Y:S01]  /*17c0*/  HGMMA.64x256x8.F32.TF32 R24, gdesc[UR8], RZ, !UPT, gsb0 ;  /* 0x07e00000081879f0 */ /* 0x000fe2000c0028ff */
[----:B------:R-:W-:Y:S01]  /*17d0*/  UMOV UR15, 0x40000040 ;  /* 0x40000040000f7882 */ /* 0x000fe20000000000 */
[----:B------:R-:W-:Y:S01]  /*17e0*/  UIADD3 UR10, UR6, 0x1806, URZ ;  /* 0x00001806060a7890 */ /* 0x000fe2000fffe03f */
[----:B------:R-:W-:Y:S01]  /*17f0*/  UMOV UR9, 0x40000040 ;  /* 0x4000004000097882 */ /* 0x000fe20000000000 */
[----:B------:R-:W-:Y:S01]  /*1800*/  UMOV UR11, 0x40000040 ;  /* 0x40000040000b7882 */ /* 0x000fe20000000000 */
[----:B------:R-:W-:Y:S02]  /*1810*/  WARPGROUP.DEPBAR.LE gsb0, 0x0 ;  /* 0x00008000000079c5 */ /* 0x000fe40000010000 */
[----:B------:R-:W-:-:S15]  /*1820*/  WARPGROUP.ARRIVE ;  /* 0x00000000000079c5 */ /* 0x000fde0000000000 */
[----:B------:R-:W-:-:S06]  /*1830*/  NOP ;  /* 0x0000000000007918 */ /* 0x000fcc0000000000 */
[----:B------:R-:W-:Y:S01]  /*1840*/  HGMMA.64x256x8.F32.TF32 R24, gdesc[UR12], R24, gsb0 ;  /* 0x07e000000c1879f0 */ /* 0x000fe20008002818 */
[----:B------:R-:W-:Y:S02]  /*1850*/  UIADD3 UR12, UR8, 0x4, URZ ;  /* 0x00000004080c7890 */ /* 0x000fe4000fffe03f */
[----:B------:R-:W-:Y:S01]  /*1860*/  UIADD3 UR14, UR6, 0x4, URZ ;  /* 0x00000004060e7890 */ /* 0x000fe2000fffe03f */
[----:B------:R-:W-:Y:S01]  /*1870*/  UMOV UR13, 0x40000040 ;  /* 0x40000040000d7882 */ /* 0x000fe20000000000 */
[----:B------:R-:W-:Y:S01]  /*1880*/  UMOV UR15, 0x40000040 ;  /* 0x40000040000f7882 */ /* 0x000fe20000000000 */
[----:B------:R-:W-:Y:S02]  /*1890*/  WARPGROUP.DEPBAR.LE gsb0, 0x0 ;  /* 0x00008000000079c5 */ /* 0x000fe40000010000 */
[----:B------:R-:W-:-:S15]  /*18a0*/  WARPGROUP.ARRIVE ;  /* 0x00000000000079c5 */ /* 0x000fde0000000000 */
[----:B------:R-:W-:-:S05]  /*18b0*/  NOP ;  /* 0x0000000000007918 */ /* 0x000fca0000000000 */
        /* <DEDUP_REMOVED lines=93> */
[----:B------:R-:W-:Y:S01]  /*1e90*/  UIADD3 UR8, UR8, 0x606, URZ ;  /* 0x0000060608087890 */ /* 0x000fe2000fffe03f */
[----:B------:R-:W-:Y:S02]  /*1ea0*/  WARPGROUP.DEPBAR.LE gsb0, 0x0 ;  /* 0x00008000000079c5 */ /* 0x000fe40000010000 */
[----:B------:R-:W-:-:S15]  /*1eb0*/  WARPGROUP.ARRIVE ;  /* 0x00000000000079c5 */ /* 0x000fde0000000000 */
[----:B------:R-:W-:-:S04]  /*1ec0*/  NOP ;  /* 0x0000000000007918 */ /* 0x000fc80000000000 */
[----:B------:R-:W-:Y:S03]  /*1ed0*/  HGMMA.64x256x8.F32.TF32 R24, gdesc[UR12], R24, gsb0 ;  /* 0x07e000000c1879f0 */ /* 0x000fe60008002818 */
[----:B------:R-:W-:Y:S02]  /*1ee0*/  WARPGROUP.DEPBAR.LE gsb0, 0x0 ;  /* 0x00008000000079c5 */ /* 0x000fe40000010000 */
[----:B------:R-:W-:-:S15]  /*1ef0*/  WARPGROUP.ARRIVE ;  /* 0x00000000000079c5 */ /* 0x000fde0000000000 */
[----:B------:R-:W-:-:S08]  /*1f00*/  NOP ;  /* 0x0000000000007918 */ /* 0x000fd00000000000 */
[----:B------:R-:W-:Y:S03]  /*1f10*/  HGMMA.64x256x8.F32.TF32 R24, gdesc[UR8], R24, gsb0 ;  /* 0x07e00000081879f0 */ /* 0x000fe60008002818 */
[----:B------:R-:W-:Y:S02]  /*1f20*/  WARPGROUP.DEPBAR.LE gsb0, 0x0 ;  /* 0x00008000000079c5 */ /* 0x000fe40000010000 */
[----:B------:R-:W-:Y:S05]  /*1f30*/  @!P2 BRA `(.L_x_21) ;  /* 0x00000008009ca947 */ /* 0x000fea0003800000 */
[----:B------:R-:W-:Y:S01]  /*1f40*/  UIADD3 UR9, UR36, 0x1, URZ ;  /* 0x0000000124097890 */ /* 0x000fe2000fffe03f */
[----:B-12---:R-:W-:Y:S01]  /*1f50*/  IMAD.U32 R0, RZ, RZ, UR45 ;  /* 0x0000002dff007e24 */ /* 0x006fe2000f8e00ff */
[----:B------:R-:W-:Y:S02]  /*1f60*/  UMOV UR7, UR36 ;  /* 0x0000002400077c82 */ /* 0x000fe40008000000 */
[----:B------:R-:W-:-:S04]  /*1f70*/  UISETP.NE.AND UP0, UPT, UR9, 0x5, UPT ;  /* 0x000000050900788c */ /* 0x000fc8000bf05270 */
[----:B------:R-:W-:Y:S02]  /*1f80*/  USEL UR6, URZ, 0x1, UP0 ;  /* 0x000000013f067887 */ /* 0x000fe40008000000 */
[----:B------:R-:W-:Y:S02]  /*1f90*/  USEL UR9, UR9, URZ, UP0 ;  /* 0x0000003f09097287 */ /* 0x000fe40008000000 */
[----:B------:R-:W-:-:S06]  /*1fa0*/  ULOP3.LUT UR6, UR40, UR6, URZ, 0x3c, !UPT ;  /* 0x0000000628067292 */ /* 0x000fcc000f8e3c3f */
[----:B------:R-:W-:-:S07]  /*1fb0*/  IMAD.U32 R5, RZ, RZ, UR6 ;  /* 0x00000006ff057e24 */ /* 0x000fce000f8e00ff */
.L_x_28:
[----:B-12---:R-:W-:Y:S05]  /*1fc0*/  @!P0 BRA `(.L_x_22) ;  /* 0x0000000000048947 */ /* 0x006fea0003800000 */
[----:B------:R-:W-:Y:S01]  /*1fd0*/  BPT.TRAP 0x1 ;  /* 0x000000040000795c */ /* 0x000fe20000300000 */
.L_x_22:
[----:B------:R-:W-:Y:S01]  /*1fe0*/  ULEA UR6, UR9, UR42, 0x3 ;  /* 0x0000002a09067291 */ /* 0x000fe2000f8e183f */
[----:B------:R-:W-:-:S08]  /*1ff0*/  SHF.L.U32 R3, R5, 0x1f, RZ ;  /* 0x0000001f05037819 */ /* 0x000fd000000006ff */
[----:B------:R1:W2:Y:S01]  /*2000*/  SYNCS.PHASECHK.TRANS64.TRYWAIT P1, [UR6], R3 ;  /* 0x00000003ff0075a7 */ /* 0x0002a20008020146 */
[----:B------:R-:W-:Y:S05]  /*2010*/  @!P0 BRA `(.L_x_23) ;  /* 0x0000000000048947 */ /* 0x000fea0003800000 */
[----:B------:R-:W-:Y:S01]  /*2020*/  BPT.TRAP 0x1 ;  /* 0x000000040000795c */ /* 0x000fe20000300000 */
.L_x_23:
[----:B--2---:R-:W-:Y:S05]  /*2030*/  @P1 BRA `(.L_x_24) ;  /* 0x0000000000081947 */ /* 0x004fea0003800000 */
[----:B------:R-:W2:Y:S02]  /*2040*/  SYNCS.PHASECHK.TRANS64.TRYWAIT P1, [UR6], R3 ;  /* 0x00000003ff0075a7 */ /* 0x000ea40008020146 */
[----:B--2---:R-:W-:Y:S05]  /*2050*/  @!P1 BRA `(.L_x_25) ;  /* 0x000000a0008c9947 */ /* 0x004fea0003800000 */
.L_x_24:
[----:B------:R-:W-:Y:S01]  /*2060*/  ULEA UR8, UR9, UR5, 0xd ;  /* 0x0000000509087291 */ /* 0x000fe2000f8e683f */
[----:B------:R-:W-:Y:S01]  /*2070*/  WARPGROUP.ARRIVE ;  /* 0x00000000000079c5 */ /* 0x000fe20000000000 */
[----:B------:R-:W-:Y:S01]  /*2080*/  ULEA UR6, UR9, UR4, 0xb ;  /* 0x0000000409067291 */ /* 0x000fe2000f8e583f */
[----:B------:R-:W-:Y:S01]  /*2090*/  UMOV UR15, 0x40000040 ;  /* 0x40000040000f7882 */ /* 0x000fe20000000000 */
[----:B------:R-:W-:-:S03]  /*20a0*/  UMOV UR13, 0x40000040 ;  /* 0x40000040000d7882 */ /* 0x000fc60000000000 */
[----:B------:R-:W-:Y:S02]  /*20b0*/  UMOV UR14, UR8 ;  /* 0x00000008000e7c82 */ /* 0x000fe40008000000 */
[----:B------:R-:W-:Y:S02]  /*20c0*/  UMOV UR12, UR6 ;  /* 0x00000006000c7c82 */ /* 0x000fe40008000000 */
[----:B------:R-:W-:Y:S01]  /*20d0*/  HGMMA.64x256x8.F32.TF32 R24, gdesc[UR12], R24, gsb0 ;  /* 0x07e000000c1879f0 */ /* 0x000fe20008002818 */
[----:B------:R-:W-:Y:S02]  /*20e0*/  UIADD3 UR14, UR8, 0x2, URZ ;  /* 0x00000002080e7890 */ /* 0x000fe4000fffe03f */
[----:B------:R-:W-:Y:S01]  /*20f0*/  UIADD3 UR12, UR6, 0x2, URZ ;  /* 0x00000002060c7890 */ /* 0x000fe2000fffe03f */
[----:B------:R-:W-:Y:S01]  /*2100*/  UMOV UR15, 0x40000040 ;  /* 0x40000040000f7882 */ /* 0x000fe20000000000 */
[----:B------:R-:W-:Y:S01]  /*2110*/  UMOV UR13, 0x40000040 ;  /* 0x40000040000d7882 */ /* 0x000fe20000000000 */
[----:B------:R-:W-:-:S02]  /*2120*/  WARPGROUP.DEPBAR.LE gsb0, 0x0 ;  /* 0x00008000000079c5 */ /* 0x000fc40000010000 */
        /* <DEDUP_REMOVED lines=114> */
[----:B------:R-:W-:Y:S03]  /*2850*/  HGMMA.64x256x8.F32.TF32 R24, gdesc[UR12], R24, gsb0 ;  /* 0x07e000000c1879f0 */ /* 0x000fe60008002818 */
[----:B------:R-:W-:Y:S02]  /*2860*/  WARPGROUP.DEPBAR.LE gsb0, 0x0 ;  /* 0x00008000000079c5 */ /* 0x000fe40000010000 */
[----:B------:R-:W-:Y:S05]  /*2870*/  @!P0 BRA `(.L_x_26) ;  /* 0x0000000000048947 */ /* 0x000fea0003800000 */
[----:B------:R-:W-:Y:S01]  /*2880*/  BPT.TRAP 0x1 ;  /* 0x000000040000795c */ /* 0x000fe20000300000 */
.L_x_26:
[----:B------:R-:W-:Y:S01]  /*2890*/  ULEA UR6, UR7, UR42, 0x3 ;  /* 0x0000002a07067291 */ /* 0x000fe2000f8e183f */
[----:B------:R-:W-:-:S03]  /*28a0*/  ISETP.GT.U32.AND P1, PT, R16, 0x1, PT ;  /* 0x000000011000780c */ /* 0x000fc60003f24070 */
[----:B------:R-:W-:-:S04]  /*28b0*/  UIADD3 UR6, UR6, 0x28, URZ ;  /* 0x0000002806067890 */ /* 0x000fc8000fffe03f */
[----:B------:R-:W-:-:S09]  /*28c0*/  UPRMT UR6, URZ, 0x654, UR6 ;  /* 0x000006543f067896 */ /* 0x000fd20008000006 */
[----:B------:R-:W-:Y:S01]  /*28d0*/  SYNCS.ARRIVE.TRANS64.RED.A1T0 RZ, [UR6], RZ ;  /* 0x000000ffffff79a7 */ /* 0x000fe20008100406 */
[----:B------:R-:W-:Y:S05]  /*28e0*/  @P1 BRA `(.L_x_27) ;  /* 0x0000000000041947 */ /* 0x000fea0003800000 */
[----:B------:R-:W-:Y:S01]  /*28f0*/  BPT.TRAP 0x1 ;  /* 0x000000040000795c */ /* 0x000fe20000300000 */
.L_x_27:
[----:B------:R-:W-:Y:S01]  /*2900*/  UIADD3 UR9, UR9, 0x1, URZ ;  /* 0x0000000109097890 */ /* 0x000fe2000fffe03f */
[C---:B------:R-:W-:Y:S01]  /*2910*/  ISETP.GT.AND P1, PT, R0.reuse, 0x1, PT ;  /* 0x000000010000780c */ /* 0x040fe20003f24270 */
[----:B------:R-:W-:Y:S01]  /*2920*/  UIADD3 UR7, UR7, 0x1, URZ ;  /* 0x0000000107077890 */ /* 0x000fe2000fffe03f */
[----:B------:R-:W-:Y:S01]  /*2930*/  VIADD R0, R0, 0xffffffff ;  /* 0xffffffff00007836 */ /* 0x000fe20000000000 */
[----:B------:R-:W-:Y:S02]  /*2940*/  UISETP.NE.AND UP0, UPT, UR9, 0x5, UPT ;  /* 0x000000050900788c */ /* 0x000fe4000bf05270 */
[----:B------:R-:W-:Y:S02]  /*2950*/  UISETP.NE.AND UP1, UPT, UR7, 0x5, UPT ;  /* 0x000000050700788c */ /* 0x000fe4000bf25270 */
[----:B------:R-:W-:Y:S02]  /*2960*/  USEL UR6, URZ, 0x1, UP0 ;  /* 0x000000013f067887 */ /* 0x000fe40008000000 */
[----:B------:R-:W-:-:S02]  /*2970*/  USEL UR9, UR9, URZ, UP0 ;  /* 0x0000003f09097287 */ /* 0x000fc40008000000 */
[----:B------:R-:W-:Y:S02]  /*2980*/  USEL UR7, UR7, URZ, UP1 ;  /* 0x0000003f07077287 */ /* 0x000fe40008800000 */
[----:B------:R-:W-:Y:S01]  /*2990*/  LOP3.LUT R5, R5, UR6, RZ, 0x3c, !PT ;  /* 0x0000000605057c12 */ /* 0x000fe2000f8e3cff */
[----:B------:R-:W-:Y:S09]  /*29a0*/  @P1 BRA `(.L_x_28) ;  /* 0xfffffff400841947 */ /* 0x000ff2000383ffff */
.L_x_21:
[----:B-12---:R-:W1:Y:S01]  /*29b0*/  LDC R0, c[0x0][0x28c] ;  /* 0x0000a300ff007b82 */ /* 0x006e620000000800 */
[----:B------:R2:W-:Y:S01]  /*29c0*/  SYNCS.ARRIVE.TRANS64.A1T0 RZ, [R158+UR44], RZ ;  /* 0x000000ff9eff79a7 */ /* 0x0005e2000810002c */
[----:B-1----:R-:W-:-:S13]  /*29d0*/  ISETP.GE.AND P1, PT, R0, 0x1, PT ;  /* 0x000000010000780c */ /* 0x002fda0003f26270 */
[----:B--2---:R-:W-:Y:S05]  /*29e0*/  @!P1 BRA `(.L_x_29) ;  /* 0x0000000000349947 */ /* 0x004fea0003800000 */
[----:B------:R-:W-:Y:S05]  /*29f0*/  @!P0 BRA `(.L_x_30) ;  /* 0x0000000000048947 */ /* 0x000fea0003800000 */
[----:B------:R-:W-:Y:S01]  /*2a00*/  BPT.TRAP 0x1 ;  /* 0x000000040000795c */ /* 0x000fe20000300000 */
.L_x_30:
[----:B------:R-:W-:Y:S01]  /*2a10*/  UIADD3 UR6, UR45, UR36, URZ ;  /* 0x000000242d067290 */ /* 0x000fe2000fffe03f */
[----:B------:R-:W-:-:S03]  /*2a20*/  ISETP.GT.U32.AND P0, PT, R16, 0x1, PT ;  /* 0x000000011000780c */ /* 0x000fc60003f04070 */
[----:B------:R-:W-:-:S04]  /*2a30*/  UIMAD.WIDE.U32 UR4, UR6, -0x33333333, URZ ;  /* 0xcccccccd060478a5 */ /* 0x000fc8000f8e003f */
[----:B------:R-:W-:-:S04]  /*2a40*/  USHF.R.U32.HI UR4, URZ, 0x2, UR5 ;  /* 0x000000023f047899 */ /* 0x000fc80008011605 */
[----:B------:R-:W-:-:S04]  /*2a50*/  UIMAD UR6, UR4, -0x5, UR6 ;  /* 0xfffffffb040678a4 */ /* 0x000fc8000f8e0206 */
[----:B------:R-:W-:-:S04]  /*2a60*/  ULEA UR6, UR6, UR42, 0x3 ;  /* 0x0000002a06067291 */ /* 0x000fc8000f8e183f */
[----:B------:R-:W-:-:S04]  /*2a70*/  UIADD3 UR6, UR6, 0x28, URZ ;  /* 0x0000002806067890 */ /* 0x000fc8000fffe03f */
[----:B------:R-:W-:-:S09]  /*2a80*/  UPRMT UR6, URZ, 0x654, UR6 ;  /* 0x000006543f067896 */ /* 0x000fd20008000006 */
[----:B------:R-:W-:Y:S01]  /*2a90*/  SYNCS.ARRIVE.TRANS64.RED.A1T0 RZ, [UR6], RZ ;  /* 0x000000ffffff79a7 */ /* 0x000fe20008100406 */
[----:B------:R-:W-:Y:S05]  /*2aa0*/  @P0 BRA `(.L_x_29) ;  /* 0x0000000000040947 */ /* 0x000fea0003800000 */
[----:B------:R-:W-:Y:S01]  /*2ab0*/  BPT.TRAP 0x1 ;  /* 0x000000040000795c */ /* 0x000fe20000300000 */
.L_x_29:
[----:B------:R-:W-:Y:S01]  /*2ac0*/  SHF.L.U32 R0, R173, 0x1f, RZ ;  /* 0x0000001fad007819 */ /* 0x000fe200000006ff */
[----:B------:R-:W-:Y:S01]  /*2ad0*/  UIADD3 UR36, UR41, UR36, URZ ;  /* 0x0000002429247290 */ /* 0x000fe2000fffe03f */
[----:B------:R-:W1:Y:S01]  /*2ae0*/  LDC R7, c[0x0][0x288] ;  /* 0x0000a200ff077b82 */ /* 0x000e620000000800 */
[----:B------:R-:W-:Y:S01]  /*2af0*/  UISETP.GE.U32.AND UP1, UPT, UR41, 0x5, UPT ;  /* 0x000000052900788c */ /* 0x000fe2000bf26070 */
[----:B------:R-:W-:Y:S01]  /*2b00*/  IMAD.SHL.U32 R8, R156, 0x2, RZ ;  /* 0x000000029c087824 */ /* 0x000fe200078e00ff */
[----:B------:R-:W-:Y:S02]  /*2b10*/  UISETP.GT.U32.AND UP0, UPT, UR36, 0x4, UPT ;  /* 0x000000042400788c */ /* 0x000fe4000bf04070 */
[----:B------:R-:W-:Y:S02]  /*2b20*/  UIMAD.WIDE.U32 UR4, UR36, -0x33333333, URZ ;  /* 0xcccccccd240478a5 */ /* 0x000fe4000f8e003f */
[----:B------:R-:W-:Y:S01]  /*2b30*/  UISETP.LT.U32.AND UP0, UPT, UR41, 0x5, UP0 ;  /* 0x000000052900788c */ /* 0x000fe20008701070 */
[----:B------:R-:W2:Y:S01]  /*2b40*/  SYNCS.PHASECHK.TRANS64.TRYWAIT P0, [R157+UR43+0x10], R0 ;  /* 0x000010009d0075a7 */ /* 0x000ea2000800016b */
[----:B------:R-:W-:Y:S01]  /*2b50*/  USHF.R.U32.HI UR4, URZ, 0x2, UR5 ;  /* 0x000000023f047899 */ /* 0x000fe20008011605 */
[----:B------:R-:W-:Y:S01]  /*2b60*/  SHF.R.S32.HI R9, RZ, 0x1f, R8 ;  /* 0x0000001fff097819 */ /* 0x000fe20000011408 */
[----:B------:R-:W-:-:S02]  /*2b70*/  USEL UR6, URZ, 0x1, !UP0 ;  /* 0x000000013f067887 */ /* 0x000fc4000c000000 */
[----:B------:R-:W-:Y:S02]  /*2b80*/  UIMAD UR36, UR4, -0x5, UR36 ;  /* 0xfffffffb042478a4 */ /* 0x000fe4000f8e0224 */
[----:B------:R-:W-:-:S04]  /*2b90*/  ULOP3.LUT UR40, UR40, UR6, URZ, 0x3c, !UPT ;  /* 0x0000000628287292 */ /* 0x000fc8000f8e3c3f */
[----:B------:R-:W-:Y:S01]  /*2ba0*/  @UP1 ULOP3.LUT UR40, UR40, 0x1, UR4, 0x78, !UPT ;  /* 0x0000000128281892 */ /* 0x000fe2000f8e7804 */
[----:B-12---:R-:W-:Y:S11]  /*2bb0*/  @!P0 BRA `(.L_x_31) ;  /* 0x0000009400cc8947 */ /* 0x006ff60003800000 */
.L_x_314:
[----:B------:R-:W-:Y:S01]  /*2bc0*/  IMAD.SHL.U32 R6, R19, 0x40, RZ ;  /* 0x0000004013067824 */ /* 0x000fe200078e00ff */
[----:B------:R-:W-:Y:S01]  /*2bd0*/  ULDC UR6, c[0x0][0x284] ;  /* 0x0000a10000067ab9 */ /* 0x000fe20000000800 */
[----:B0-----:R-:W-:Y:S01]  /*2be0*/  IMAD.SHL.U32 R12, R22, 0x100, RZ ;  /* 0x00000100160c7824 */ /* 0x001fe200078e00ff */
[----:B------:R-:W-:Y:S01]  /*2bf0*/  SHF.R.S32.HI R167, RZ, 0x1f, R2 ;  /* 0x0000001fffa77819 */ /* 0x000fe20000011402 */
[----:B------:R-:W-:Y:S01]  /*2c00*/  ULDC.64 UR4, c[0x0][0x5d0] ;  /* 0x0001740000047ab9 */ /* 0x000fe20000000a00 */
[----:B------:R-:W-:Y:S01]  /*2c10*/  ISETP.GE.AND P0, PT, R6, UR6, PT ;  /* 0x0000000606007c0c */ /* 0x000fe2000bf06270 */
[----:B------:R-:W-:Y:S01]  /*2c20*/  IMAD.WIDE.U32 R4, R2, UR4, R8 ;  /* 0x0000000402047c25 */ /* 0x000fe2000f8e0008 */
[----:B------:R-:W-:Y:S02]  /*2c30*/  SHF.R.S32.HI R13, RZ, 0x1f, R12 ;  /* 0x0000001fff0d7819 */ /* 0x000fe4000001140c */
[C---:B------:R-:W-:Y:S01]  /*2c40*/  ISETP.GE.OR P0, PT, R12.reuse, R7, P0 ;  /* 0x000000070c00720c */ /* 0x040fe20000706670 */
[----:B------:R-:W-:Y:S01]  /*2c50*/  IMAD R3, R167, UR4, RZ ;  /* 0x00000004a7037c24 */ /* 0x000fe2000f8e02ff */
[----:B------:R-:W-:-:S03]  /*2c60*/  IADD3 R164, P1, R12, R4, RZ ;  /* 0x000000040ca47210 */ /* 0x000fc60007f3e0ff */
[----:B------:R-:W-:-:S05]  /*2c70*/  IMAD R3, R2, UR5, R3 ;  /* 0x0000000502037c24 */ /* 0x000fca000f8e0203 */
[----:B------:R-:W-:-:S03]  /*2c80*/  IADD3.X R165, R13, R5, R3, P1, !PT ;  /* 0x000000050da57210 */ /* 0x000fc60000ffe403 */
[----:B------:R-:W-:Y:S05]  /*2c90*/  @P0 BRA `(.L_x_32) ;  /* 0x0000007c00000947 */ /* 0x000fea0003800000 */
[----:B------:R-:W0:Y:S01]  /*2ca0*/  LDC.64 R10, c[0x0][0x5c8] ;  /* 0x00017200ff0a7b82 */ /* 0x000e220000000a00 */
[----:B-----5:R-:W-:Y:S01]  /*2cb0*/  FSETP.NEU.AND P0, PT, R152, RZ, PT ;  /* 0x000000ff9800720b */ /* 0x020fe20003f0d000 */
[----:B------:R-:W-:Y:S01]  /*2cc0*/  IMAD R3, R156, -0x2, R7 ;  /* 0xfffffffe9c037824 */ /* 0x000fe200078e0207 */
[----:B------:R-:W-:Y:S01]  /*2cd0*/  BSSY B0, `(.L_x_32) ;  /* 0x00007bc000007945 */ /* 0x000fe20003800000 */
[----:B------:R-:W-:-:S04]  /*2ce0*/  IMAD.WIDE R162, R19, 0x40, R154 ;  /* 0x0000004013a27825 */ /* 0x000fc800078e029a */
[----:B-1----:R-:W-:Y:S02]  /*2cf0*/  IMAD.IADD R0, R3, 0x1, -R12 ;  /* 0x0000000103007824 */ /* 0x002fe400078e0a0c */
[----:B------:R-:W-:-:S03]  /*2d00*/  IMAD.IADD R3, R161, 0x1, -R6 ;  /* 0x00000001a1037824 */ /* 0x000fc600078e0a06 */
[----:B------:R-:W-:-:S04]  /*2d10*/  ISETP.GT.AND P1, PT, R0, RZ, PT ;  /* 0x000000ff0000720c */ /* 0x000fc80003f24270 */
[----:B------:R-:W-:Y:S01]  /*2d20*/  ISETP.GT.AND P2, PT, R3, RZ, P1 ;  /* 0x000000ff0300720c */ /* 0x000fe20000f44270 */
[-C--:B0-----:R-:W-:Y:S02]  /*2d30*/  IMAD R4, R163, R10.reuse, RZ ;  /* 0x0000000aa3047224 */ /* 0x081fe400078e02ff */
[----:B------:R-:W-:-:S04]  /*2d40*/  IMAD.WIDE.U32 R164, R162, R10, R164 ;  /* 0x0000000aa2a47225 */ /* 0x000fc800078e00a4 */
[----:B------:R-:W-:-:S04]  /*2d50*/  IMAD R5, R162, R11, R4 ;  /* 0x0000000ba2057224 */ /* 0x000fc800078e0204 */
[----:B------:R-:W-:Y:S01]  /*2d60*/  IMAD.IADD R177, R165, 0x1, R5 ;  /* 0x00000001a5b17824 */ /* 0x000fe200078e0205 */
[----:B------:R-:W-:Y:S06]  /*2d70*/  @!P0 BRA `(.L_x_33) ;  /* 0x0000005400948947 */ /* 0x000fec0003800000 */
[----:B------:R-:W0:Y:S01]  /*2d80*/  LDC.64 R20, c[0x0][0x5b8] ;  /* 0x00016e00ff147b82 */ /* 0x000e220000000a00 */
[----:B------:R-:W-:-:S07]  /*2d90*/  ULDC.64 UR4, c[0x0][0x5c0] ;  /* 0x0001700000047ab9 */ /* 0x000fce0000000a00 */
[----:B------:R-:W1:Y:S08]  /*2da0*/  LDC.64 R174, c[0x0][0x5b0] ;  /* 0x00016c00ffae7b82 */ /* 0x000e700000000a00 */
[----:B------:R-:W2:Y:S01]  /*2db0*/  LDC.64 R14, c[0x0][0x5a8] ;  /* 0x00016a00ff0e7b82 */ /* 0x000ea20000000a00 */
[-C--:B0-----:R-:W-:Y:S02]  /*2dc0*/  IMAD R6, R167, R20.reuse, RZ ;  /* 0x00000014a7067224 */ /* 0x081fe400078e02ff */
[----:B------:R-:W-:-:S04]  /*2dd0*/  IMAD.WIDE.U32 R4, R2, R20, R8 ;  /* 0x0000001402047225 */ /* 0x000fc800078e0008 */
[----:B------:R-:W-:Y:S01]  /*2de0*/  IMAD R165, R2, R21, R6 ;  /* 0x0000001502a57224 */ /* 0x000fe200078e0206 */
[----:B------:R-:W-:Y:S01]  /*2df0*/  IADD3 R166, P0, R12, R4, RZ ;  /* 0x000000040ca67210 */ /* 0x000fe20007f1e0ff */
[----:B-1----:R-:W-:-:S03]  /*2e00*/  IMAD R4, R163, R174, RZ ;  /* 0x000000aea3047224 */ /* 0x002fc600078e02ff */
[----:B------:R-:W-:Y:S01]  /*2e10*/  IADD3.X R167, R13, R5, R165, P0, !PT ;  /* 0x000000050da77210 */ /* 0x000fe200007fe4a5 */
[C---:B------:R-:W-:Y:S02]  /*2e20*/  IMAD R163, R162.reuse, R175, R4 ;  /* 0x000000afa2a37224 */ /* 0x040fe400078e0204 */
[----:B------:R-:W-:-:S04]  /*2e30*/  IMAD.WIDE.U32 R4, R162, R174, R166 ;  /* 0x000000aea2047225 */ /* 0x000fc800078e00a6 */
[----:B------:R-:W-:Y:S01]  /*2e40*/  IMAD.IADD R5, R5, 0x1, R163 ;  /* 0x0000000105057824 */ /* 0x000fe200078e02a3 */
[----:B--2---:R-:W-:-:S04]  /*2e50*/  LEA R6, P0, R4, R14, 0x2 ;  /* 0x0000000e04067211 */ /* 0x004fc800078010ff */
[----:B------:R-:W-:-:S05]  /*2e60*/  LEA.HI.X R7, R4, R15, R5, 0x2, P0 ;  /* 0x0000000f04077211 */ /* 0x000fca00000f1405 */
[----:B------:R0:W2:Y:S01]  /*2e70*/  @P2 LDG.E.LTC128B R19, desc[UR38][R6.64] ;  /* 0x0000002606132981 */ /* 0x0000a2000c1e1920 */
[----:B------:R-:W-:Y:S01]  /*2e80*/  IMAD.WIDE.U32 R4, R162, R174, R12 ;  /* 0x000000aea2047225 */ /* 0x000fe200078e000c */
[C---:B------:R-:W-:Y:S01]  /*2e90*/  SHF.L.U64.HI R171, R174.reuse, 0x3, R175 ;  /* 0x00000003aeab7819 */ /* 0x040fe200000102af */
[----:B------:R-:W-:Y:S02]  /*2ea0*/  BSSY B1, `(.L_x_34) ;  /* 0x0000014000017945 */ /* 0x000fe40003800000 */
[----:B------:R-:W-:Y:S01]  /*2eb0*/  IMAD.SHL.U32 R170, R174, 0x8, RZ ;  /* 0x00000008aeaa7824 */ /* 0x000fe200078e00ff */
[----:B------:R-:W-:Y:S02]  /*2ec0*/  IADD3 R168, P0, R8, R4, RZ ;  /* 0x0000000408a87210 */ /* 0x000fe40007f1e0ff */
[----:B------:R-:W-:Y:S01]  /*2ed0*/  LEA R4, P3, R164, UR4, 0x2 ;  /* 0x00000004a4047c11 */ /* 0x000fe2000f8610ff */
[----:B------:R-:W-:Y:S01]  /*2ee0*/  IMAD.WIDE.U32 R170, R162, R174, R170 ;  /* 0x000000aea2aa7225 */ /* 0x000fe200078e00aa */
[----:B------:R-:W-:-:S02]  /*2ef0*/  IADD3.X R169, R9, R163, R5, P0, !PT ;  /* 0x000000a309a97210 */ /* 0x000fc400007fe405 */
[----:B------:R-:W-:Y:S02]  /*2f00*/  LEA.HI.X R5, R164, UR5, R177, 0x2, P3 ;  /* 0x00000005a4057c11 */ /* 0x000fe400098f14b1 */
[----:B------:R-:W-:Y:S01]  /*2f10*/  ISETP.GT.AND P0, PT, R0, 0x1, PT ;  /* 0x000000010000780c */ /* 0x000fe20003f04270 */
[----:B------:R-:W-:-:S03]  /*2f20*/  IMAD.WIDE.U32 R168, R2, R20, R168 ;  /* 0x0000001402a87225 */ /* 0x000fc600078e00a8 */
[----:B------:R-:W-:Y:S01]  /*2f30*/  ISETP.GT.AND P3, PT, R3, RZ, P0 ;  /* 0x000000ff0300720c */ /* 0x000fe20000764270 */
[----:B0-----:R-:W-:Y:S01]  /*2f40*/  IMAD.IADD R7, R165, 0x1, R169 ;  /* 0x00000001a5077824 */ /* 0x001fe200078e02a9 */
[----:B------:R-:W-:-:S04]  /*2f50*/  LEA R6, P4, R168, R14, 0x2 ;  /* 0x0000000ea8067211 */ /* 0x000fc800078810ff */
[----:B------:R-:W-:Y:S02]  /*2f60*/  LEA.HI.X R7, R168, R15, R7, 0x2, P4 ;  /* 0x0000000fa8077211 */ /* 0x000fe400020f1407 */
[----:B--2---:R-:W-:-:S05]  /*2f70*/  LOP3.LUT R21, R19, 0xffffe000, RZ, 0xc0, !PT ;  /* 0xffffe00013157812 */ /* 0x004fca00078ec0ff */
[----:B------:R-:W-:-:S04]  /*2f80*/  FMUL R21, R21, R152 ;  /* 0x0000009815157220 */ /* 0x000fc80000400000 */
[----:B------:R-:W-:-:S05]  /*2f90*/  FFMA R21, R24, R153, R21 ;  /* 0x0000009918157223 */ /* 0x000fca0000000015 */
[----:B------:R-:W-:-:S05]  /*2fa0*/  F2FP.TF32.F32.PACK_B R21, R21 ;  /* 0x00000015ff15723e */ /* 0x000fca00024050ff */
[----:B------:R0:W-:Y:S01]  /*2fb0*/  @P2 STG.E desc[UR38][R4.64], R21 ;  /* 0x0000001504002986 */ /* 0x0001e2000c101926 */
[----:B------:R-:W-:Y:S05]  /*2fc0*/  @!P3 BRA `(.L_x_35) ;  /* 0x000000000004b947 */ /* 0x000fea0003800000 */
[----:B------:R1:W5:Y:S02]  /*2fd0*/  LDG.E.LTC128B R19, desc[UR38][R6.64+0x4] ;  /* 0x0000042606137981 */ /* 0x000364000c1e1920 */
.L_x_35:
[----:B------:R-:W-:Y:S05]  /*2fe0*/  BSYNC B1 ;  /* 0x0000000000017941 */ /* 0x000fea0003800000 */
.L_x_34:
[----:B0----5:R-:W-:Y:S01]  /*2ff0*/  LOP3.LUT R21, R19, 0xffffe000, RZ, 0xc0, !PT ;  /* 0xffffe00013157812 */ /* 0x021fe200078ec0ff */
[----:B------:R-:W-:Y:S01]  /*3000*/  IMAD.IADD R169, R163, 0x1, R171 ;  /* 0x00000001a3a97824 */ /* 0x000fe200078e02ab */
[----:B------:R-:W-:Y:S02]  /*3010*/  IADD3 R162, P2, R166, R170, RZ ;  /* 0x000000aaa6a27210 */ /* 0x000fe40007f5e0ff */
[----:B------:R-:W-:Y:S01]  /*3020*/  ISETP.GT.AND P1, PT, R3, 0x8, P1 ;  /* 0x000000080300780c */ /* 0x000fe20000f24270 */
[----:B------:R-:W-:Y:S02]  /*3030*/  FMUL R22, R21, R152 ;  /* 0x0000009815167220 */ /* 0x000fe40000400000 */
[----:B------:R-:W-:Y:S01]  /*3040*/  IMAD.X R166, R169, 0x1, R167, P2 ;  /* 0x00000001a9a67824 */ /* 0x000fe200010e06a7 */
[----:B------:R-:W-:Y:S01]  /*3050*/  LEA R24, P2, R162, R14, 0x2 ;  /* 0x0000000ea2187211 */ /* 0x000fe200078410ff */
[----:B------:R-:W-:-:S03]  /*3060*/  FFMA R163, R25, R153, R22 ;  /* 0x0000009919a37223 */ /* 0x000fc60000000016 */
[----:B------:R-:W-:Y:S02]  /*3070*/  LEA.HI.X R25, R162, R15, R166, 0x2, P2 ;  /* 0x0000000fa2197211 */ /* 0x000fe400010f14a6 */
[----:B------:R-:W-:-:S05]  /*3080*/  F2FP.TF32.F32.PACK_B R163, R163 ;  /* 0x000000a3ffa3723e */ /* 0x000fca00024050ff */
[----:B------:R0:W-:Y:S04]  /*3090*/  @P3 STG.E desc[UR38][R4.64+0x4], R163 ;  /* 0x000004a304003986 */ /* 0x0001e8000c101926 */
[----:B------:R-:W2:Y:S01]  /*30a0*/  @P1 LDG.E.LTC128B R19, desc[UR38][R24.64] ;  /* 0x0000002618131981 */ /* 0x000ea2000c1e1920 */
[----:B------:R-:W-:Y:S01]  /*30b0*/  IADD3 R8, P2, P3, R8, R170, R12 ;  /* 0x000000aa08087210 */ /* 0x000fe20007b5e00c */
[----:B------:R-:W-:Y:S01]  /*30c0*/  BSSY B1, `(.L_x_36) ;  /* 0x0000011000017945 */ /* 0x000fe20003800000 */
[C---:B------:R-:W-:Y:S02]  /*30d0*/  SHF.L.U64.HI R11, R10.reuse, 0x5, R11 ;  /* 0x000000050a0b7819 */ /* 0x040fe4000001020b */
[----:B------:R-:W-:Y:S02]  /*30e0*/  IADD3.X R9, R9, R169, R13, P2, P3 ;  /* 0x000000a909097210 */ /* 0x000fe400017e640d */
[----:B------:R-:W-:-:S02]  /*30f0*/  LEA R10, P2, R10, R4, 0x5 ;  /* 0x000000040a0a7211 */ /* 0x000fc400078428ff */
[----:B------:R-:W-:Y:S01]  /*3100*/  ISETP.GT.AND P0, PT, R3, 0x8, P0 ;  /* 0x000000080300780c */ /* 0x000fe20000704270 */
[----:B------:R-:W-:-:S04]  /*3110*/  IMAD.WIDE.U32 R20, R2, R20, R8 ;  /* 0x0000001402147225 */ /* 0x000fc800078e0008 */
[----:B------:R-:W-:Y:S01]  /*3120*/  IMAD.X R11, R11, 0x1, R5, P2 ;  /* 0x000000010b0b7824 */ /* 0x000fe200010e0605 */
[----:B------:R-:W-:Y:S01]  /*3130*/  LEA R8, P3, R20, R14, 0x2 ;  /* 0x0000000e14087211 */ /* 0x000fe200078610ff */
[----:B------:R-:W-:-:S05]  /*3140*/  IMAD.IADD R2, R165, 0x1, R21 ;  /* 0x00000001a5027824 */ /* 0x000fca00078e0215 */
        /* <DEDUP_REMOVED lines=8> */
.L_x_37:
[----:B------:R-:W-:Y:S05]  /*31d0*/  BSYNC B1 ;  /* 0x0000000000017941 */ /* 0x000fea0003800000 */
.L_x_36:
[----:B0----5:R-:W-:Y:S01]  /*31e0*/  LOP3.LUT R13, R19, 0xffffe000, RZ, 0xc0, !PT ;  /* 0xffffe000130d7812 */ /* 0x021fe200078ec0ff */
[----:B------:R-:W-:Y:S01]  /*31f0*/  BSSY B1, `(.L_x_38) ;  /* 0x0000009000017945 */ /* 0x000fe20003800000 */
[----:B------:R-:W-:-:S03]  /*3200*/  ISETP.GT.AND P1, PT, R0, 0x8, PT ;  /* 0x000000080000780c */ /* 0x000fc60003f24270 */
[----:B------:R-:W-:Y:S01]  /*3210*/  FMUL R2, R13, R152 ;  /* 0x000000980d027220 */ /* 0x000fe20000400000 */
[----:B------:R-:W-:-:S03]  /*3220*/  ISETP.GT.AND P2, PT, R3, RZ, P1 ;  /* 0x000000ff0300720c */ /* 0x000fc60000f44270 */
[----:B------:R-:W-:-:S05]  /*3230*/  FFMA R27, R27, R153, R2 ;  /* 0x000000991b1b7223 */ /* 0x000fca0000000002 */
[----:B------:R-:W-:-:S05]  /*3240*/  F2FP.TF32.F32.PACK_B R27, R27 ;  /* 0x0000001bff1b723e */ /* 0x000fca00024050ff */
[----:B------:R0:W-:Y:S01]  /*3250*/  @P0 STG.E desc[UR38][R10.64+0x4], R27 ;  /* 0x0000041b0a000986 */ /* 0x0001e2000c101926 */
[----:B------:R-:W-:Y:S05]  /*3260*/  @!P2 BRA `(.L_x_39) ;  /* 0x000000000004a947 */ /* 0x000fea0003800000 */
[----:B------:R3:W5:Y:S02]  /*3270*/  LDG.E.LTC128B R19, desc[UR38][R6.64+0x20] ;  /* 0x0000202606137981 */ /* 0x000764000c1e1920 */
.L_x_39:
[----:B------:R-:W-:Y:S05]  /*3280*/  BSYNC B1 ;  /* 0x0000000000017941 */ /* 0x000fea0003800000 */
.L_x_38:
[----:B-----5:R-:W-:Y:S01]  /*3290*/  LOP3.LUT R13, R19, 0xffffe000, RZ, 0xc0, !PT ;  /* 0xffffe000130d7812 */ /* 0x020fe200078ec0ff */
        /* <DEDUP_REMOVED lines=9> */
.L_x_41:
[----:B------:R-:W-:Y:S05]  /*3330*/  BSYNC B1 ;  /* 0x0000000000017941 */ /* 0x000fea0003800000 */
.L_x_40:
[----:B----45:R-:W-:Y:S01]  /*3340*/  LOP3.LUT R13, R19, 0xffffe000, RZ, 0xc0, !PT ;  /* 0xffffe000130d7812 */ /* 0x030fe200078ec0ff */
[----:B------:R-:W-:Y:S01]  /*3350*/  BSSY B1, `(.L_x_42) ;  /* 0x0000008000017945 */ /* 0x000fe20003800000 */
[----:B------:R-:W-:-:S03]  /*3360*/  ISETP.GT.AND P1, PT, R3, 0x8, P1 ;  /* 0x000000080300780c */ /* 0x000fc60000f24270 */
[----:B------:R-:W-:-:S04]  /*3370*/  FMUL R2, R13, R152 ;  /* 0x000000980d027220 */ /* 0x000fc80000400000 */
[----:B------:R-:W-:-:S05]  /*3380*/  FFMA R29, R29, R153, R2 ;  /* 0x000000991d1d7223 */ /* 0x000fca0000000002 */
[----:B------:R-:W-:-:S05]  /*3390*/  F2FP.TF32.F32.PACK_B R29, R29 ;  /* 0x0000001dff1d723e */ /* 0x000fca00024050ff */
[----:B------:R4:W-:Y:S01]  /*33a0*/  @P3 STG.E desc[UR38][R4.64+0x24], R29 ;  /* 0x0000241d04003986 */ /* 0x0009e2000c101926 */
[----:B------:R-:W-:Y:S05]  /*33b0*/  @!P1 BRA `(.L_x_43) ;  /* 0x0000000000049947 */ /* 0x000fea0003800000 */
[----:B------:R0:W5:Y:S02]  /*33c0*/  LDG.E.LTC128B R19, desc[UR38][R8.64+0x20] ;  /* 0x0000202608137981 */ /* 0x000164000c1e1920 */
.L_x_43:
[----:B------:R-:W-:Y:S05]  /*33d0*/  BSYNC B1 ;  /* 0x0000000000017941 */ /* 0x000fea0003800000 */
.L_x_42:
[----:B-----5:R-:W-:Y:S01]  /*33e0*/  LOP3.LUT R13, R19, 0xffffe000, RZ, 0xc0, !PT ;  /* 0xffffe000130d7812 */ /* 0x020fe200078ec0ff */
        /* <DEDUP_REMOVED lines=8> */
.L_x_45:
[----:B------:R-:W-:Y:S05]  /*3470*/  BSYNC B1 ;  /* 0x0000000000017941 */ /* 0x000fea0003800000 */
.L_x_44:
        /* <DEDUP_REMOVED lines=10> */
.L_x_47:
[----:B------:R-:W-:Y:S05]  /*3520*/  BSYNC B1 ;  /* 0x0000000000017941 */ /* 0x000fea0003800000 */
.L_x_46:
        /* <DEDUP_REMOVED lines=10> */
.L_x_49:
[----:B------:R-:W-:Y:S05]  /*35d0*/  BSYNC B1 ;  /* 0x0000000000017941 */ /* 0x000fea0003800000 */
.L_x_48:
[----:B0----5:R-:W-:Y:S01]  /*35e0*/  LOP3.LUT R13, R19, 0xffffe000, RZ, 0xc0, !PT ;  /* 0xffffe000130d7812 */ /* 0x021fe200078ec0ff */
        /* <DEDUP_REMOVED lines=8> */
.L_x_51:
[----:B------:R-:W-:Y:S05]  /*3670*/  BSYNC B1 ;  /* 0x0000000000017941 */ /* 0x000fea0003800000 */
.L_x_50:
        /* <DEDUP_REMOVED lines=9> */
.L_x_53:
[----:B------:R-:W-:Y:S05]  /*3710*/  BSYNC B1 ;  /* 0x0000000000017941 */ /* 0x000fea0003800000 */
.L_x_52:
        /* <DEDUP_REMOVED lines=10> */
.L_x_55:
[----:B------:R-:W-:Y:S05]  /*37c0*/  BSYNC B1 ;  /* 0x0000000000017941 */ /* 0x000fea0003800000 */
.L_x_54:
        /* <DEDUP_REMOVED lines=10> */
.L_x_57:
[----:B------:R-:W-:Y:S05]  /*3870*/  BSYNC B1 ;  /* 0x0000000000017941 */ /* 0x000fea0003800000 */
.L_x_56:
        /* <DEDUP_REMOVED lines=9> */
.L_x_59:
[----:B------:R-:W-:Y:S05]  /*3910*/  BSYNC B1 ;  /* 0x0000000000017941 */ /* 0x000fea0003800000 */
.L_x_58:
        /* <DEDUP_REMOVED lines=9> */
.L_x_61:
[----:B------:R-:W-:Y:S05]  /*39b0*/  BSYNC B1 ;  /* 0x0000000000017941 */ /* 0x000fea0003800000 */
.L_x_60:
        /* <DEDUP_REMOVED lines=10> */
.L_x_63:
[----:B------:R-:W-:Y:S05]  /*3a60*/  BSYNC B1 ;  /* 0x0000000000017941 */ /* 0x000fea0003800000 */
.L_x_62:
        /* <DEDUP_REMOVED lines=10> */
.L_x_65:
[----:B------:R-:W-:Y:S05]  /*3b10*/  BSYNC B1 ;  /* 0x0000000000017941 */ /* 0x000fea0003800000 */
.L_x_64:
        /* <DEDUP_REMOVED lines=9> */
.L_x_67:
[----:B------:R-:W-:Y:S05]  /*3bb0*/  BSYNC B1 ;  /* 0x0000000000017941 */ /* 0x000fea0003800000 */
.L_x_66:
        /* <DEDUP_REMOVED lines=9> */
.L_x_69:
[----:B------:R-:W-:Y:S05]  /*3c50*/  BSYNC B1 ;  /* 0x0000000000017941 */ /* 0x000fea0003800000 */
.L_x_68:
        /* <DEDUP_REMOVED lines=10> */
.L_x_71:
[----:B------:R-:W-:Y:S05]  /*3d00*/  BSYNC B1 ;  /* 0x0000000000017941 */ /* 0x000fea0003800000 */
.L_x_70:
        /* <DEDUP_REMOVED lines=10> */
.L_x_73:
[----:B------:R-:W-:Y:S05]  /*3db0*/  BSYNC B1 ;  /* 0x0000000000017941 */ /* 0x000fea0003800000 */
.L_x_72:
        /* <DEDUP_REMOVED lines=9> */
.L_x_75:
[----:B------:R-:W-:Y:S05]  /*3e50*/  BSYNC B1 ;  /* 0x0000000000017941 */ /* 0x000fea0003800000 */
.L_x_74:
        /* <DEDUP_REMOVED lines=9> */
.L_x_77:
[----:B------:R-:W-:Y:S05]  /*3ef0*/  BSYNC B1 ;  /* 0x0000000000017941 */ /* 0x000fea0003800000 */
.L_x_76:
        /* <DEDUP_REMOVED lines=10> */
.L_x_79:
[----:B------:R-:W-:Y:S05]  /*3fa0*/  BSYNC B1 ;  /* 0x0000000000017941 */ /* 0x000fea0003800000 */
.L_x_78:
        /* <DEDUP_REMOVED lines=10> */
.L_x_81:
[----:B------:R-:W-:Y:S05]  /*4050*/  BSYNC B1 ;  /* 0x0000000000017941 */ /* 0x000fea0003800000 */
.L_x_80:
        /* <DEDUP_REMOVED lines=9> */
.L_x_83:
[----:B------:R-:W-:Y:S05]  /*40f0*/  BSYNC B1 ;  /* 0x0000000000017941 */ /* 0x000fea0003800000 */
.L_x_82:
        /* <DEDUP_REMOVED lines=9> */
.L_x_85:
[----:B------:R-:W-:Y:S05]  /*4190*/  BSYNC B1 ;  /* 0x0000000000017941 */ /* 0x000fea0003800000 */
.L_x_84:
        /* <DEDUP_REMOVED lines=10> */
.L_x_87:
[----:B------:R-:W-:Y:S05]  /*4240*/  BSYNC B1 ;  /* 0x0000000000017941 */ /* 0x000fea0003800000 */
.L_x_86:
        /* <DEDUP_REMOVED lines=10> */
.L_x_89:
[----:B------:R-:W-:Y:S05]  /*42f0*/  BSYNC B1 ;  /* 0x0000000000017941 */ /* 0x000fea0003800000 */
.L_x_88:
        /* <DEDUP_REMOVED lines=9> */
.L_x_91:
[----:B------:R-:W-:Y:S05]  /*4390*/  BSYNC B1 ;  /* 0x0000000000017941 */ /* 0x000fea0003800000 */
.L_x_90:
        /* <DEDUP_REMOVED lines=9> */
.L_x_93:
[----:B------:R-:W-:Y:S05]  /*4430*/  BSYNC B1 ;  /* 0x0000000000017941 */ /* 0x000fea0003800000 */
.L_x_92:
        /* <DEDUP_REMOVED lines=10> */
.L_x_95:
[----:B------:R-:W-:Y:S05]  /*44e0*/  BSYNC B1 ;  /* 0x0000000000017941 */ /* 0x000fea0003800000 */
.L_x_94:
        /* <DEDUP_REMOVED lines=10> */
.L_x_97:
[----:B------:R-:W-:Y:S05]  /*4590*/  BSYNC B1 ;  /* 0x0000000000017941 */ /* 0x000fea0003800000 */
.L_x_96:
        /* <DEDUP_REMOVED lines=9> */
.L_x_99:
[----:B------:R-:W-:Y:S05]  /*4630*/  BSYNC B1 ;  /* 0x0000000000017941 */ /* 0x000fea0003800000 */
.L_x_98:
        /* <DEDUP_REMOVED lines=9> */
.L_x_101:
[----:B------:R-:W-:Y:S05]  /*46d0*/  BSYNC B1 ;  /* 0x0000000000017941 */ /* 0x000fea0003800000 */
.L_x_100:
        /* <DEDUP_REMOVED lines=10> */
.L_x_103:
[----:B------:R-:W-:Y:S05]  /*4780*/  BSYNC B1 ;  /* 0x0000000000017941 */ /* 0x000fea0003800000 */
.L_x_102:
        /* <DEDUP_REMOVED lines=10> */
.L_x_105:
[----:B------:R-:W-:Y:S05]  /*4830*/  BSYNC B1 ;  /* 0x0000000000017941 */ /* 0x000fea0003800000 */
.L_x_104:
        /* <DEDUP_REMOVED lines=9> */
.L_x_107:
[----:B------:R-:W-:Y:S05]  /*48d0*/  BSYNC B1 ;  /* 0x0000000000017941 */ /* 0x000fea0003800000 */
.L_x_106:
        /* <DEDUP_REMOVED lines=9> */
.L_x_109:
[----:B------:R-:W-:Y:S05]  /*4970*/  BSYNC B1 ;  /* 0x0000000000017941 */ /* 0x000fea0003800000 */
.L_x_108:
        /* <DEDUP_REMOVED lines=10> */
.L_x_111:
[----:B------:R-:W-:Y:S05]  /*4a20*/  BSYNC B1 ;  /* 0x0000000000017941 */ /* 0x000fea0003800000 */
.L_x_110:
        /* <DEDUP_REMOVED lines=10> */
.L_x_113:
[----:B------:R-:W-:Y:S05]  /*4ad0*/  BSYNC B1 ;  /* 0x0000000000017941 */ /* 0x000fea0003800000 */
.L_x_112:
        /* <DEDUP_REMOVED lines=9> */
.L_x_115:
[----:B------:R-:W-:Y:S05]  /*4b70*/  BSYNC B1 ;  /* 0x0000000000017941 */ /* 0x000fea0003800000 */
.L_x_114:
        /* <DEDUP_REMOVED lines=9> */
.L_x_117:
[----:B------:R-:W-:Y:S05]  /*4c10*/  BSYNC B1 ;  /* 0x0000000000017941 */ /* 0x000fea0003800000 */
.L_x_116:
        /* <DEDUP_REMOVED lines=10> */
.L_x_119:
[----:B------:R-:W-:Y:S05]  /*4cc0*/  BSYNC B1 ;  /* 0x0000000000017941 */ /* 0x000fea0003800000 */
.L_x_118:
        /* <DEDUP_REMOVED lines=10> */
.L_x_121:
[----:B------:R-:W-:Y:S05]  /*4d70*/  BSYNC B1 ;  /* 0x0000000000017941 */ /* 0x000fea0003800000 */
.L_x_120:
        /* <DEDUP_REMOVED lines=9> */
.L_x_123:
[----:B------:R-:W-:Y:S05]  /*4e10*/  BSYNC B1 ;  /* 0x0000000000017941 */ /* 0x000fea0003800000 */
.L_x_122:
        /* <DEDUP_REMOVED lines=9> */
.L_x_125:
[----:B------:R-:W-:Y:S05]  /*4eb0*/  BSYNC B1 ;  /* 0x0000000000017941 */ /* 0x000fea0003800000 */
.L_x_124:
        /* <DEDUP_REMOVED lines=10> */
.L_x_127:
[----:B------:R-:W-:Y:S05]  /*4f60*/  BSYNC B1 ;  /* 0x0000000000017941 */ /* 0x000fea0003800000 */
.L_x_126:
        /* <DEDUP_REMOVED lines=10> */
.L_x_129:
[----:B------:R-:W-:Y:S05]  /*5010*/  BSYNC B1 ;  /* 0x0000000000017941 */ /* 0x000fea0003800000 */
.L_x_128:
        /* <DEDUP_REMOVED lines=9> */
.L_x_131:
[----:B------:R-:W-:Y:S05]  /*50b0*/  BSYNC B1 ;  /* 0x0000000000017941 */ /* 0x000fea0003800000 */
.L_x_130:
        /* <DEDUP_REMOVED lines=9> */
.L_x_133:
[----:B------:R-:W-:Y:S05]  /*5150*/  BSYNC B1 ;  /* 0x0000000000017941 */ /* 0x000fea0003800000 */
.L_x_132:
        /* <DEDUP_REMOVED lines=10> */
.L_x_135:
[----:B------:R-:W-:Y:S05]  /*5200*/  BSYNC B1 ;  /* 0x0000000000017941 */ /* 0x000fea0003800000 */
.L_x_134:
        /* <DEDUP_REMOVED lines=10> */
.L_x_137:
[----:B------:R-:W-:Y:S05]  /*52b0*/  BSYNC B1 ;  /* 0x0000000000017941 */ /* 0x000fea0003800000 */
.L_x_136:
        /* <DEDUP_REMOVED lines=9> */
.L_x_139:
[----:B------:R-:W-:Y:S05]  /*5350*/  BSYNC B1 ;  /* 0x0000000000017941 */ /* 0x000fea0003800000 */
.L_x_138:
        /* <DEDUP_REMOVED lines=9> */
.L_x_141:
[----:B------:R-:W-:Y:S05]  /*53f0*/  BSYNC B1 ;  /* 0x0000000000017941 */ /* 0x000fea0003800000 */
.L_x_140:
        /* <DEDUP_REMOVED lines=10> */
.L_x_143:
[----:B------:R-:W-:Y:S05]  /*54a0*/  BSYNC B1 ;  /* 0x0000000000017941 */ /* 0x000fea0003800000 */
.L_x_142:
        /* <DEDUP_REMOVED lines=10> */
.L_x_145:
[----:B------:R-:W-:Y:S05]  /*5550*/  BSYNC B1 ;  /* 0x0000000000017941 */ /* 0x000fea0003800000 */
.L_x_144:
        /* <DEDUP_REMOVED lines=9> */
.L_x_147:
[----:B------:R-:W-:Y:S05]  /*55f0*/  BSYNC B1 ;  /* 0x0000000000017941 */ /* 0x000fea0003800000 */
.L_x_146:
        /* <DEDUP_REMOVED lines=9> */
.L_x_149:
[----:B------:R-:W-:Y:S05]  /*5690*/  BSYNC B1 ;  /* 0x0000000000017941 */ /* 0x000fea0003800000 */
.L_x_148:
        /* <DEDUP_REMOVED lines=10> */
.L_x_151:
[----:B------:R-:W-:Y:S05]  /*5740*/  BSYNC B1 ;  /* 0x0000000000017941 */ /* 0x000fea0003800000 */
.L_x_150:
        /* <DEDUP_REMOVED lines=10> */
.L_x_153:
[----:B------:R-:W-:Y:S05]  /*57f0*/  BSYNC B1 ;  /* 0x0000000000017941 */ /* 0x000fea0003800000 */
.L_x_152:
        /* <DEDUP_REMOVED lines=9> */
.L_x_155:
[----:B------:R-:W-:Y:S05]  /*5890*/  BSYNC B1 ;  /* 0x0000000000017941 */ /* 0x000fea0003800000 */
.L_x_154:
        /* <DEDUP_REMOVED lines=9> */
.L_x_157:
[----:B------:R-:W-:Y:S05]  /*5930*/  BSYNC B1 ;  /* 0x0000000000017941 */ /* 0x000fea0003800000 */
.L_x_156:
        /* <DEDUP_REMOVED lines=10> */
.L_x_159:
[----:B------:R-:W-:Y:S05]  /*59e0*/  BSYNC B1 ;  /* 0x0000000000017941 */ /* 0x000fea0003800000 */
.L_x_158:
        /* <DEDUP_REMOVED lines=10> */
.L_x_161:
[----:B------:R-:W-:Y:S05]  /*5a90*/  BSYNC B1 ;  /* 0x0000000000017941 */ /* 0x000fea0003800000 */
.L_x_160:
        /* <DEDUP_REMOVED lines=9> */
.L_x_163:
[----:B------:R-:W-:Y:S05]  /*5b30*/  BSYNC B1 ;  /* 0x0000000000017941 */ /* 0x000fea0003800000 */
.L_x_162:
        /* <DEDUP_REMOVED lines=9> */
.L_x_165:
[----:B------:R-:W-:Y:S05]  /*5bd0*/  BSYNC B1 ;  /* 0x0000000000017941 */ /* 0x000fea0003800000 */
.L_x_164:
        /* <DEDUP_REMOVED lines=10> */
.L_x_167:
[----:B------:R-:W-:Y:S05]  /*5c80*/  BSYNC B1 ;  /* 0x0000000000017941 */ /* 0x000fea0003800000 */
.L_x_166:
        /* <DEDUP_REMOVED lines=10> */
.L_x_169:
[----:B------:R-:W-:Y:S05]  /*5d30*/  BSYNC B1 ;  /* 0x0000000000017941 */ /* 0x000fea0003800000 */
.L_x_168:
        /* <DEDUP_REMOVED lines=9> */
.L_x_171:
[----:B------:R-:W-:Y:S05]  /*5dd0*/  BSYNC B1 ;  /* 0x0000000000017941 */ /* 0x000fea0003800000 */
.L_x_170:
        /* <DEDUP_REMOVED lines=9> */
.L_x_173:
[----:B------:R-:W-:Y:S05]  /*5e70*/  BSYNC B1 ;  /* 0x0000000000017941 */ /* 0x000fea0003800000 */
.L_x_172:
        /* <DEDUP_REMOVED lines=10> */
.L_x_175:
[----:B------:R-:W-:Y:S05]  /*5f20*/  BSYNC B1 ;  /* 0x0000000000017941 */ /* 0x000fea0003800000 */
.L_x_174:
        /* <DEDUP_REMOVED lines=10> */
.L_x_177:
[----:B------:R-:W-:Y:S05]  /*5fd0*/  BSYNC B1 ;  /* 0x0000000000017941 */ /* 0x000fea0003800000 */
.L_x_176:
        /* <DEDUP_REMOVED lines=9> */
.L_x_179:
[----:B------:R-:W-:Y:S05]  /*6070*/  BSYNC B1 ;  /* 0x0000000000017941 */ /* 0x000fea0003800000 */
.L_x_178:
        /* <DEDUP_REMOVED lines=9> */
.L_x_181:
[----:B------:R-:W-:Y:S05]  /*6110*/  BSYNC B1 ;  /* 0x0000000000017941 */ /* 0x000fea0003800000 */
.L_x_180:
        /* <DEDUP_REMOVED lines=10> */
.L_x_183:
[----:B------:R-:W-:Y:S05]  /*61c0*/  BSYNC B1 ;  /* 0x0000000000017941 */ /* 0x000fea0003800000 */
.L_x_182:
        /* <DEDUP_REMOVED lines=10> */
.L_x_185:
[----:B------:R-:W-:Y:S05]  /*6270*/  BSYNC B1 ;  /* 0x0000000000017941 */ /* 0x000fea0003800000 */
.L_x_184:
        /* <DEDUP_REMOVED lines=9> */
.L_x_187:
[----:B------:R-:W-:Y:S05]  /*6310*/  BSYNC B1 ;  /* 0x0000000000017941 */ /* 0x000fea0003800000 */
.L_x_186:
        /* <DEDUP_REMOVED lines=9> */
.L_x_189:
[----:B------:R-:W-:Y:S05]  /*63b0*/  BSYNC B1 ;  /* 0x0000000000017941 */ /* 0x000fea0003800000 */
.L_x_188:
        /* <DEDUP_REMOVED lines=10> */
.L_x_191:
[----:B------:R-:W-:Y:S05]  /*6460*/  BSYNC B1 ;  /* 0x0000000000017941 */ /* 0x000fea0003800000 */
.L_x_190:
        /* <DEDUP_REMOVED lines=10> */
.L_x_193:
[----:B------:R-:W-:Y:S05]  /*6510*/  BSYNC B1 ;  /* 0x0000000000017941 */ /* 0x000fea0003800000 */
.L_x_192:
        /* <DEDUP_REMOVED lines=9> */
.L_x_195:
[----:B------:R-:W-:Y:S05]  /*65b0*/  BSYNC B1 ;  /* 0x0000000000017941 */ /* 0x000fea0003800000 */
.L_x_194:
        /* <DEDUP_REMOVED lines=9> */
.L_x_197:
[----:B------:R-:W-:Y:S05]  /*6650*/  BSYNC B1 ;  /* 0x0000000000017941 */ /* 0x000fea0003800000 */
.L_x_196:
        /* <DEDUP_REMOVED lines=10> */
.L_x_199:
[----:B------:R-:W-:Y:S05]  /*6700*/  BSYNC B1 ;  /* 0x0000000000017941 */ /* 0x000fea0003800000 */
.L_x_198:
        /* <DEDUP_REMOVED lines=10> */
.L_x_201:
[----:B------:R-:W-:Y:S05]  /*67b0*/  BSYNC B1 ;  /* 0x0000000000017941 */ /* 0x000fea0003800000 */
.L_x_200:
        /* <DEDUP_REMOVED lines=9> */
.L_x_203:
[----:B------:R-:W-:Y:S05]  /*6850*/  BSYNC B1 ;  /* 0x0000000000017941 */ /* 0x000fea0003800000 */
.L_x_202:
        /* <DEDUP_REMOVED lines=9> */
.L_x_205:
[----:B------:R-:W-:Y:S05]  /*68f0*/  BSYNC B1 ;  /* 0x0000000000017941 */ /* 0x000fea0003800000 */
.L_x_204:
        /* <DEDUP_REMOVED lines=10> */
.L_x_207:
[----:B------:R-:W-:Y:S05]  /*69a0*/  BSYNC B1 ;  /* 0x0000000000017941 */ /* 0x000fea0003800000 */
.L_x_206:
        /* <DEDUP_REMOVED lines=10> */
.L_x_209:
[----:B------:R-:W-:Y:S05]  /*6a50*/  BSYNC B1 ;  /* 0x0000000000017941 */ /* 0x000fea0003800000 */
.L_x_208:
        /* <DEDUP_REMOVED lines=9> */
.L_x_211:
[----:B------:R-:W-:Y:S05]  /*6af0*/  BSYNC B1 ;  /* 0x0000000000017941 */ /* 0x000fea0003800000 */
.L_x_210:
        /* <DEDUP_REMOVED lines=9> */
.L_x_213:
[----:B------:R-:W-:Y:S05]  /*6b90*/  BSYNC B1 ;  /* 0x0000000000017941 */ /* 0x000fea0003800000 */
.L_x_212:
        /* <DEDUP_REMOVED lines=10> */
.L_x_215:
[----:B------:R-:W-:Y:S05]  /*6c40*/  BSYNC B1 ;  /* 0x0000000000017941 */ /* 0x000fea0003800000 */
.L_x_214:
        /* <DEDUP_REMOVED lines=10> */
.L_x_217:
[----:B------:R-:W-:Y:S05]  /*6cf0*/  BSYNC B1 ;  /* 0x0000000000017941 */ /* 0x000fea0003800000 */
.L_x_216:
        /* <DEDUP_REMOVED lines=9> */
.L_x_219:
[----:B------:R-:W-:Y:S05]  /*6d90*/  BSYNC B1 ;  /* 0x0000000000017941 */ /* 0x000fea0003800000 */
.L_x_218:
        /* <DEDUP_REMOVED lines=9> */
.L_x_221:
[----:B------:R-:W-:Y:S05]  /*6e30*/  BSYNC B1 ;  /* 0x0000000000017941 */ /* 0x000fea0003800000 */
.L_x_220:
        /* <DEDUP_REMOVED lines=10> */
.L_x_223:
[----:B------:R-:W-:Y:S05]  /*6ee0*/  BSYNC B1 ;  /* 0x0000000000017941 */ /* 0x000fea0003800000 */
.L_x_222:
        /* <DEDUP_REMOVED lines=10> */
.L_x_225:
[----:B------:R-:W-:Y:S05]  /*6f90*/  BSYNC B1 ;  /* 0x0000000000017941 */ /* 0x000fea0003800000 */
.L_x_224:
        /* <DEDUP_REMOVED lines=9> */
.L_x_227:
[----:B------:R-:W-:Y:S05]  /*7030*/  BSYNC B1 ;  /* 0x0000000000017941 */ /* 0x000fea0003800000 */
.L_x_226:
        /* <DEDUP_REMOVED lines=9> */
.L_x_229:
[----:B------:R-:W-:Y:S05]  /*70d0*/  BSYNC B1 ;  /* 0x0000000000017941 */ /* 0x000fea0003800000 */
.L_x_228:
        /* <DEDUP_REMOVED lines=10> */
.L_x_231:
[----:B------:R-:W-:Y:S05]  /*7180*/  BSYNC B1 ;  /* 0x0000000000017941 */ /* 0x000fea0003800000 */
.L_x_230:
        /* <DEDUP_REMOVED lines=10> */
.L_x_233:
[----:B------:R-:W-:Y:S05]  /*7230*/  BSYNC B1 ;  /* 0x0000000000017941 */ /* 0x000fea0003800000 */
.L_x_232:
        /* <DEDUP_REMOVED lines=9> */
.L_x_235:
[----:B------:R-:W-:Y:S05]  /*72d0*/  BSYNC B1 ;  /* 0x0000000000017941 */ /* 0x000fea0003800000 */
.L_x_234:
        /* <DEDUP_REMOVED lines=9> */
.L_x_237:
[----:B------:R-:W-:Y:S05]  /*7370*/  BSYNC B1 ;  /* 0x0000000000017941 */ /* 0x000fea0003800000 */
.L_x_236:
        /* <DEDUP_REMOVED lines=10> */
.L_x_239:
[----:B------:R-:W-:Y:S05]  /*7420*/  BSYNC B1 ;  /* 0x0000000000017941 */ /* 0x000fea0003800000 */
.L_x_238:
        /* <DEDUP_REMOVED lines=10> */
.L_x_241:
[----:B------:R-:W-:Y:S05]  /*74d0*/  BSYNC B1 ;  /* 0x0000000000017941 */ /* 0x000fea0003800000 */
.L_x_240:
        /* <DEDUP_REMOVED lines=9> */
.L_x_243:
[----:B------:R-:W-:Y:S05]  /*7570*/  BSYNC B1 ;  /* 0x0000000000017941 */ /* 0x000fea0003800000 */
.L_x_242:
        /* <DEDUP_REMOVED lines=9> */
.L_x_245:
[----:B------:R-:W-:Y:S05]  /*7610*/  BSYNC B1 ;  /* 0x0000000000017941 */ /* 0x000fea0003800000 */
.L_x_244:
        /* <DEDUP_REMOVED lines=10> */
.L_x_247:
[----:B------:R-:W-:Y:S05]  /*76c0*/  BSYNC B1 ;  /* 0x0000000000017941 */ /* 0x000fea0003800000 */
.L_x_246:
        /* <DEDUP_REMOVED lines=10> */
.L_x_249:
[----:B------:R-:W-:Y:S05]  /*7770*/  BSYNC B1 ;  /* 0x0000000000017941 */ /* 0x000fea0003800000 */
.L_x_248:
        /* <DEDUP_REMOVED lines=9> */
.L_x_251:
[----:B------:R-:W-:Y:S05]  /*7810*/  BSYNC B1 ;  /* 0x0000000000017941 */ /* 0x000fea0003800000 */
.L_x_250:
        /* <DEDUP_REMOVED lines=9> */
.L_x_253:
[----:B------:R-:W-:Y:S05]  /*78b0*/  BSYNC B1 ;  /* 0x0000000000017941 */ /* 0x000fea0003800000 */
.L_x_252:
        /* <DEDUP_REMOVED lines=10> */
.L_x_255:
[----:B------:R-:W-:Y:S05]  /*7960*/  BSYNC B1 ;  /* 0x0000000000017941 */ /* 0x000fea0003800000 */
.L_x_254:
        /* <DEDUP_REMOVED lines=10> */
.L_x_257:
[----:B------:R-:W-:Y:S05]  /*7a10*/  BSYNC B1 ;  /* 0x0000000000017941 */ /* 0x000fea0003800000 */
.L_x_256:
        /* <DEDUP_REMOVED lines=9> */
.L_x_259:
[----:B------:R-:W-:Y:S05]  /*7ab0*/  BSYNC B1 ;  /* 0x0000000000017941 */ /* 0x000fea0003800000 */
.L_x_258:
        /* <DEDUP_REMOVED lines=9> */
.L_x_261:
[----:B------:R-:W-:Y:S05]  /*7b50*/  BSYNC B1 ;  /* 0x0000000000017941 */ /* 0x000fea0003800000 */
.L_x_260:
        /* <DEDUP_REMOVED lines=10> */
.L_x_263:
[----:B------:R-:W-:Y:S05]  /*7c00*/  BSYNC B1 ;  /* 0x0000000000017941 */ /* 0x000fea0003800000 */
.L_x_262:
        /* <DEDUP_REMOVED lines=10> */
.L_x_265:
[----:B------:R-:W-:Y:S05]  /*7cb0*/  BSYNC B1 ;  /* 0x0000000000017941 */ /* 0x000fea0003800000 */
.L_x_264:
        /* <DEDUP_REMOVED lines=9> */
.L_x_267:
[----:B------:R-:W-:Y:S05]  /*7d50*/  BSYNC B1 ;  /* 0x0000000000017941 */ /* 0x000fea0003800000 */
.L_x_266:
        /* <DEDUP_REMOVED lines=9> */
.L_x_269:
[----:B------:R-:W-:Y:S05]  /*7df0*/  BSYNC B1 ;  /* 0x0000000000017941 */ /* 0x000fea0003800000 */
.L_x_268:
        /* <DEDUP_REMOVED lines=10> */
.L_x_271:
[----:B------:R-:W-:Y:S05]  /*7ea0*/  BSYNC B1 ;  /* 0x0000000000017941 */ /* 0x000fea0003800000 */
.L_x_270:
        /* <DEDUP_REMOVED lines=10> */
.L_x_273:
[----:B------:R-:W-:Y:S05]  /*7f50*/  BSYNC B1 ;  /* 0x0000000000017941 */ /* 0x000fea0003800000 */
.L_x_272:
        /* <DEDUP_REMOVED lines=9> */
.L_x_275:
[----:B------:R-:W-:Y:S05]  /*7ff0*/  BSYNC B1 ;  /* 0x0000000000017941 */ /* 0x000fea0003800000 */
.L_x_274:
        /* <DEDUP_REMOVED lines=9> */
.L_x_277:
[----:B------:R-:W-:Y:S05]  /*8090*/  BSYNC B1 ;  /* 0x0000000000017941 */ /* 0x000fea0003800000 */
.L_x_276:
        /* <DEDUP_REMOVED lines=10> */
.L_x_279:
[----:B------:R-:W-:Y:S05]  /*8140*/  BSYNC B1 ;  /* 0x0000000000017941 */ /* 0x000fea0003800000 */
.L_x_278:
        /* <DEDUP_REMOVED lines=10> */
.L_x_281:
[----:B------:R-:W-:Y:S05]  /*81f0*/  BSYNC B1 ;  /* 0x0000000000017941 */ /* 0x000fea0003800000 */
.L_x_280:
[----:B01-3-5:R-:W-:Y:S01]  /*8200*/  LOP3.LUT R7, R19, 0xffffe000, RZ, 0xc0, !PT ;  /* 0xffffe00013077812 */ /* 0x02bfe200078ec0ff */
        /* <DEDUP_REMOVED lines=8> */
.L_x_283:
[----:B------:R-:W-:Y:S05]  /*8290*/  BSYNC B1 ;  /* 0x0000000000017941 */ /* 0x000fea0003800000 */
.L_x_282:
[----:B0---45:R-:W-:Y:S01]  /*82a0*/  LOP3.LUT R5, R19, 0xffffe000, RZ, 0xc0, !PT ;  /* 0xffffe00013057812 */ /* 0x031fe200078ec0ff */
[----:B------:R-:W-:Y:S01]  /*82b0*/  @P1 IMAD.MOV.U32 R4, RZ, RZ, R10 ;  /* 0x000000ffff041224 */ /* 0x000fe200078e000a */
[----:B------:R-:W-:Y:S01]  /*82c0*/  ISETP.GT.AND P0, PT, R3, 0x8, P0 ;  /* 0x000000080300780c */ /* 0x000fe20000704270 */
[----:B------:R-:W-:Y:S02]  /*82d0*/  BSSY B1, `(.L_x_284) ;  /* 0x0000008000017945 */ /* 0x000fe40003800000 */
[----:B------:R-:W-:-:S04]  /*82e0*/  FMUL R5, R5, R152 ;  /* 0x0000009805057220 */ /* 0x000fc80000400000 */
[----:B------:R-:W-:Y:S01]  /*82f0*/  FFMA R7, R150, R153, R5 ;  /* 0x0000009996077223 */ /* 0x000fe20000000005 */
[----:B------:R-:W-:-:S04]  /*8300*/  @P1 IMAD.MOV.U32 R5, RZ, RZ, R11 ;  /* 0x000000ffff051224 */ /* 0x000fc800078e000b */
[----:B------:R-:W-:-:S05]  /*8310*/  F2FP.TF32.F32.PACK_B R7, R7 ;  /* 0x00000007ff07723e */ /* 0x000fca00024050ff */
[----:B------:R0:W-:Y:S01]  /*8320*/  @P1 STG.E desc[UR38][R4.64+0x3e0], R7 ;  /* 0x0003e00704001986 */ /* 0x0001e2000c101926 */
[----:B------:R-:W-:Y:S05]  /*8330*/  @!P0 BRA `(.L_x_285) ;  /* 0x0000000000048947 */ /* 0x000fea0003800000 */
[----:B------:R3:W5:Y:S02]  /*8340*/  LDG.E.LTC128B R19, desc[UR38][R8.64+0x3e4] ;  /* 0x0003e42608137981 */ /* 0x000764000c1e1920 */
.L_x_285:
[----:B------:R-:W-:Y:S05]  /*8350*/  BSYNC B1 ;  /* 0x0000000000017941 */ /* 0x000fea0003800000 */
.L_x_284:
[----:B------:R-:W-:Y:S05]  /*8360*/  @!P0 BRA `(.L_x_286) ;  /* 0x0000002400488947 */ /* 0x000fea0003800000 */
[----:B-----5:R-:W-:-:S05]  /*8370*/  LOP3.LUT R19, R19, 0xffffe000, RZ, 0xc0, !PT ;  /* 0xffffe00013137812 */ /* 0x020fca00078ec0ff */
[----:B------:R-:W-:-:S04]  /*8380*/  FMUL R0, R19, R152 ;  /* 0x0000009813007220 */ /* 0x000fc80000400000 */
[----:B------:R-:W-:-:S05]  /*8390*/  FFMA R151, R151, R153, R0 ;  /* 0x0000009997977223 */ /* 0x000fca0000000000 */
[----:B------:R-:W-:-:S05]  /*83a0*/  F2FP.TF32.F32.PACK_B R151, R151 ;  /* 0x00000097ff97723e */ /* 0x000fca00024050ff */
[----:B------:R4:W-:Y:S01]  /*83b0*/  STG.E desc[UR38][R10.64+0x3e4], R151 ;  /* 0x0003e4970a007986 */ /* 0x0009e2000c101926 */
[----:B------:R-:W-:Y:S05]  /*83c0*/  BRA `(.L_x_286) ;  /* 0x0000002400307947 */ /* 0x000fea0003800000 */
.L_x_33:
[----:B------:R-:W-:Y:S01]  /*83d0*/  ISETP.GT.AND P3, PT, R0, 0x1, PT ;  /* 0x000000010000780c */ /* 0x000fe20003f64270 */
[----:B------:R-:W-:Y:S01]  /*83e0*/  ULDC.64 UR4, c[0x0][0x5c0] ;  /* 0x0001700000047ab9 */ /* 0x000fe20000000a00 */
[-C--:B------:R-:W-:Y:S01]  /*83f0*/  FMUL R9, R24, R153.reuse ;  /* 0x0000009918097220 */ /* 0x080fe20000400000 */
[C---:B------:R-:W-:Y:S01]  /*8400*/  LEA R4, P4, R164.reuse, UR4, 0x2 ;  /* 0x00000004a4047c11 */ /* 0x040fe2000f8810ff */
[-C--:B------:R-:W-:Y:S01]  /*8410*/  FMUL R25, R25, R153.reuse ;  /* 0x0000009919197220 */ /* 0x080fe20000400000 */
[----:B------:R-:W-:Y:S01]  /*8420*/  ISETP.GT.AND P0, PT, R3, RZ, P3 ;  /* 0x000000ff0300720c */ /* 0x000fe20001f04270 */
[-C--:B------:R-:W-:Y:S01]  /*8430*/  FMUL R27, R27, R153.reuse ;  /* 0x000000991b1b7220 */ /* 0x080fe20000400000 */
[----:B------:R-:W-:Y:S01]  /*8440*/  LEA.HI.X R5, R164, UR5, R177, 0x2, P4 ;  /* 0x00000005a4057c11 */ /* 0x000fe2000a0f14b1 */
[----:B------:R-:W-:Y:S01]  /*8450*/  FMUL R29, R29, R153 ;  /* 0x000000991d1d7220 */ /* 0x000fe20000400000 */
[----:B------:R-:W-:Y:S01]  /*8460*/  F2FP.TF32.F32.PACK_B R9, R9 ;  /* 0x00000009ff09723e */ /* 0x000fe200024050ff */
[----:B------:R-:W-:Y:S01]  /*8470*/  FMUL R31, R31, R153 ;  /* 0x000000991f1f7220 */ /* 0x000fe20000400000 */
[----:B------:R-:W-:Y:S01]  /*8480*/  F2FP.TF32.F32.PACK_B R25, R25 ;  /* 0x00000019ff19723e */ /* 0x000fe200024050ff */
[-C--:B------:R-:W-:Y:S01]  /*8490*/  FMUL R13, R32, R153.reuse ;  /* 0x00000099200d7220 */ /* 0x080fe20000400000 */
[C---:B------:R-:W-:Y:S01]  /*84a0*/  SHF.L.U64.HI R7, R10.reuse, 0x5, R11 ;  /* 0x000000050a077819 */ /* 0x040fe2000001020b */
[----:B------:R0:W-:Y:S01]  /*84b0*/  @P2 STG.E desc[UR38][R4.64], R9 ;  /* 0x0000000904002986 */ /* 0x0001e2000c101926 */
[----:B------:R-:W-:Y:S01]  /*84c0*/  LEA R6, P4, R10, R4, 0x5 ;  /* 0x000000040a067211 */ /* 0x000fe200078828ff */
[-C--:B------:R-:W-:Y:S01]  /*84d0*/  FMUL R11, R26, R153.reuse ;  /* 0x000000991a0b7220 */ /* 0x080fe20000400000 */
[----:B------:R-:W-:Y:S01]  /*84e0*/  ISETP.GT.AND P1, PT, R3, 0x8, P1 ;  /* 0x000000080300780c */ /* 0x000fe20000f24270 */
[----:B------:R-:W-:Y:S01]  /*84f0*/  @P0 STG.E desc[UR38][R4.64+0x4], R25 ;  /* 0x0000041904000986 */ /* 0x000fe2000c101926 */
[C---:B------:R-:W-:Y:S01]  /*8500*/  ISETP.GT.AND P2, PT, R0.reuse, 0x8, PT ;  /* 0x000000080000780c */ /* 0x040fe20003f44270 */
[----:B------:R-:W-:Y:S01]  /*8510*/  IMAD.X R7, R7, 0x1, R5, P4 ;  /* 0x0000000107077824 */ /* 0x000fe200020e0605 */
[----:B------:R-:W-:Y:S01]  /*8520*/  ISETP.GT.AND P3, PT, R3, 0x8, P3 ;  /* 0x000000080300780c */ /* 0x000fe20001f64270 */
[-C--:B------:R-:W-:Y:S01]  /*8530*/  FMUL R33, R33, R153.reuse ;  /* 0x0000009921217220 */ /* 0x080fe20000400000 */
[----:B------:R-:W-:Y:S01]  /*8540*/  ISETP.GT.AND P0, PT, R0, 0x9, PT ;  /* 0x000000090000780c */ /* 0x000fe20003f04270 */
[-C--:B------:R-:W-:Y:S01]  /*8550*/  FMUL R35, R35, R153.reuse ;  /* 0x0000009923237220 */ /* 0x080fe20000400000 */
[C---:B------:R-:W-:Y:S01]  /*8560*/  ISETP.GT.AND P5, PT, R3.reuse, RZ, P2 ;  /* 0x000000ff0300720c */ /* 0x040fe200017a4270 */
[-C--:B0-----:R-:W-:Y:S01]  /*8570*/  FMUL R9, R28, R153.reuse ;  /* 0x000000991c097220 */ /* 0x081fe20000400000 */
[----:B------:R-:W-:Y:S01]  /*8580*/  ISETP.GT.AND P4, PT, R3, RZ, P0 ;  /* 0x000000ff0300720c */ /* 0x000fe20000784270 */
[----:B------:R-:W-:Y:S01]  /*8590*/  FMUL R37, R37, R153 ;  /* 0x0000009925257220 */ /* 0x000fe20000400000 */
[----:B------:R-:W-:Y:S01]  /*85a0*/  F2FP.TF32.F32.PACK_B R11, R11 ;  /* 0x0000000bff0b723e */ /* 0x000fe200024050ff */
[----:B------:R-:W-:Y:S01]  /*85b0*/  FMUL R39, R39, R153 ;  /* 0x0000009927277220 */ /* 0x000fe20000400000 */
[----:B------:R-:W-:Y:S01]  /*85c0*/  F2FP.TF32.F32.PACK_B R27, R27 ;  /* 0x0000001bff1b723e */ /* 0x000fe200024050ff */
[----:B------:R-:W-:Y:S01]  /*85d0*/  FMUL R41, R41, R153 ;  /* 0x0000009929297220 */ /* 0x000fe20000400000 */
[----:B------:R-:W-:Y:S01]  /*85e0*/  F2FP.TF32.F32.PACK_B R9, R9 ;  /* 0x00000009ff09723e */ /* 0x000fe200024050ff */
[----:B------:R0:W-:Y:S01]  /*85f0*/  @P1 STG.E desc[UR38][R6.64], R11 ;  /* 0x0000000b06001986 */ /* 0x0001e2000c101926 */
[----:B------:R-:W-:Y:S01]  /*8600*/  F2FP.TF32.F32.PACK_B R29, R29 ;  /* 0x0000001dff1d723e */ /* 0x000fe200024050ff */
[-C--:B------:R-:W-:Y:S01]  /*8610*/  FMUL R43, R43, R153.reuse ;  /* 0x000000992b2b7220 */ /* 0x080fe20000400000 */
[C---:B------:R-:W-:Y:S01]  /*8620*/  ISETP.GT.AND P1, PT, R0.reuse, 0x10, PT ;  /* 0x000000100000780c */ /* 0x040fe20003f24270 */
[----:B------:R-:W-:Y:S01]  /*8630*/  @P3 STG.E desc[UR38][R6.64+0x4], R27 ;  /* 0x0000041b06003986 */ /* 0x000fe2000c101926 */
[----:B------:R-:W-:Y:S01]  /*8640*/  ISETP.GT.AND P3, PT, R0, 0x11, PT ;  /* 0x000000110000780c */ /* 0x000fe20003f64270 */
[-C--:B------:R-:W-:Y:S01]  /*8650*/  FMUL R45, R45, R153.reuse ;  /* 0x000000992d2d7220 */ /* 0x080fe20000400000 */
[C---:B------:R-:W-:Y:S01]  /*8660*/  ISETP.GT.AND P2, PT, R3.reuse, 0x8, P2 ;  /* 0x000000080300780c */ /* 0x040fe20001744270 */
[----:B------:R1:W-:Y:S01]  /*8670*/  @P5 STG.E desc[UR38][R4.64+0x20], R9 ;  /* 0x0000200904005986 */ /* 0x0003e2000c101926 */
[----:B------:R-:W-:Y:S01]  /*8680*/  ISETP.GT.AND P0, PT, R3, 0x8, P0 ;  /* 0x000000080300780c */ /* 0x000fe20000704270 */
[-C--:B------:R-:W-:Y:S01]  /*8690*/  FMUL R47, R47, R153.reuse ;  /* 0x000000992f2f7220 */ /* 0x080fe20000400000 */
[C---:B------:R-:W-:Y:S01]  /*86a0*/  ISETP.GT.AND P5, PT, R3.reuse, RZ, P1 ;  /* 0x000000ff0300720c */ /* 0x040fe20000fa4270 */
[----:B------:R-:W-:Y:S01]  /*86b0*/  @P4 STG.E desc[UR38][R4.64+0x24], R29 ;  /* 0x0000241d04004986 */ /* 0x000fe2000c101926 */
        /* <DEDUP_REMOVED lines=8> */
[----:B-1----:R-:W-:Y:S01]  /*8740*/  FMUL R9, R34, R153 ;  /* 0x0000009922097220 */ /* 0x002fe20000400000 */
[----:B------:R-:W-:Y:S01]  /*8750*/  F2FP.TF32.F32.PACK_B R33, R33 ;  /* 0x00000021ff21723e */ /* 0x000fe200024050ff */
[----:B------:R0:W-:Y:S01]  /*8760*/  @P2 STG.E desc[UR38][R6.64+0x20], R11 ;  /* 0x0000200b06002986 */ /* 0x0001e2000c101926 */
[----:B------:R-:W-:Y:S01]  /*8770*/  ISETP.GT.AND P1, PT, R3, 0x8, P1 ;  /* 0x000000080300780c */ /* 0x000fe20000f24270 */
[-C--:B------:R-:W-:Y:S01]  /*8780*/  FMUL R55, R55, R153.reuse ;  /* 0x0000009937377220 */ /* 0x080fe20000400000 */
[C---:B------:R-:W-:Y:S01]  /*8790*/  ISETP.GT.AND P2, PT, R0.reuse, 0x19, PT ;  /* 0x000000190000780c */ /* 0x040fe20003f44270 */
[----:B------:R-:W-:Y:S01]  /*87a0*/  @P0 STG.E desc[UR38][R6.64+0x24], R31 ;  /* 0x0000241f06000986 */ /* 0x000fe2000c101926 */
[----:B------:R-:W-:Y:S01]  /*87b0*/  ISETP.GT.AND P0, PT, R0, 0x18, PT ;  /* 0x000000180000780c */ /* 0x000fe20003f04270 */
[----:B------:R-:W-:Y:S01]  /*87c0*/  FMUL R57, R57, R153 ;  /* 0x0000009939397220 */ /* 0x000fe20000400000 */
[----:B------:R-:W-:Y:S01]  /*87d0*/  F2FP.TF32.F32.PACK_B R9, R9 ;  /* 0x00000009ff09723e */ /* 0x000fe200024050ff */
[----:B------:R1:W-:Y:S01]  /*87e0*/  @P5 STG.E desc[UR38][R4.64+0x40], R13 ;  /* 0x0000400d04005986 */ /* 0x0003e2000c101926 */
[----:B------:R-:W-:Y:S01]  /*87f0*/  ISETP.GT.AND P5, PT, R3, RZ, P0 ;  /* 0x000000ff0300720c */ /* 0x000fe200007a4270 */
[----:B------:R-:W-:Y:S01]  /*8800*/  FMUL R59, R59, R153 ;  /* 0x000000993b3b7220 */ /* 0x000fe20000400000 */
[----:B------:R-:W-:Y:S01]  /*8810*/  F2FP.TF32.F32.PACK_B R35, R35 ;  /* 0x00000023ff23723e */ /* 0x000fe200024050ff */
[----:B------:R-:W-:Y:S01]  /*8820*/  @P4 STG.E desc[UR38][R4.64+0x44], R33 ;  /* 0x0000442104004986 */ /* 0x000fe2000c101926 */
[C---:B------:R-:W-:Y:S01]  /*8830*/  ISETP.GT.AND P4, PT, R3.reuse, 0x8, P3 ;  /* 0x000000080300780c */ /* 0x040fe20001f84270 */
[----:B0-----:R-:W-:Y:S01]  /*8840*/  FMUL R11, R36, R153 ;  /* 0x00000099240b7220 */ /* 0x001fe20000400000 */
[----:B------:R-:W-:Y:S01]  /*8850*/  ISETP.GT.AND P3, PT, R3, RZ, P2 ;  /* 0x000000ff0300720c */ /* 0x000fe20001764270 */
[----:B------:R0:W-:Y:S01]  /*8860*/  @P1 STG.E desc[UR38][R6.64+0x40], R9 ;  /* 0x0000400906001986 */ /* 0x0001e2000c101926 */
[----:B------:R-:W-:Y:S01]  /*8870*/  F2FP.TF32.F32.PACK_B R37, R37 ;  /* 0x00000025ff25723e */ /* 0x000fe200024050ff */
[----:B------:R-:W-:Y:S01]  /*8880*/  FMUL R61, R61, R153 ;  /* 0x000000993d3d7220 */ /* 0x000fe20000400000 */
[----:B------:R-:W-:Y:S01]  /*8890*/  F2FP.TF32.F32.PACK_B R11, R11 ;  /* 0x0000000bff0b723e */ /* 0x000fe200024050ff */
[-C--:B-1----:R-:W-:Y:S01]  /*88a0*/  FMUL R13, R40, R153.reuse ;  /* 0x00000099280d7220 */ /* 0x082fe20000400000 */
[----:B------:R-:W-:Y:S01]  /*88b0*/  ISETP.GT.AND P1, PT, R0, 0x20, PT ;  /* 0x000000200000780c */ /* 0x000fe20003f24270 */
[-C--:B------:R-:W-:Y:S01]  /*88c0*/  FMUL R63, R63, R153.reuse ;  /* 0x000000993f3f7220 */ /* 0x080fe20000400000 */
[----:B------:R-:W-:Y:S01]  /*88d0*/  ISETP.GT.AND P0, PT, R3, 0x8, P0 ;  /* 0x000000080300780c */ /* 0x000fe20000704270 */
[----:B------:R-:W-:Y:S01]  /*88e0*/  FMUL R65, R65, R153 ;  /* 0x0000009941417220 */ /* 0x000fe20000400000 */
[----:B------:R-:W-:Y:S01]  /*88f0*/  F2FP.TF32.F32.PACK_B R39, R39 ;  /* 0x00000027ff27723e */ /* 0x000fe200024050ff */
[----:B------:R-:W-:Y:S01]  /*8900*/  @P4 STG.E desc[UR38][R6.64+0x44], R35 ;  /* 0x0000442306004986 */ /* 0x000fe2000c101926 */
[C---:B------:R-:W-:Y:S01]  /*8910*/  ISETP.GT.AND P4, PT, R3.reuse, 0x8, P2 ;  /* 0x000000080300780c */ /* 0x040fe20001784270 */
[-C--:B0-----:R-:W-:Y:S01]  /*8920*/  FMUL R9, R38, R153.reuse ;  /* 0x0000009926097220 */ /* 0x081fe20000400000 */
[C---:B------:R-:W-:Y:S01]  /*8930*/  ISETP.GT.AND P2, PT, R0.reuse, 0x21, PT ;  /* 0x000000210000780c */ /* 0x040fe20003f44270 */
[----:B------:R0:W-:Y:S01]  /*8940*/  @P5 STG.E desc[UR38][R4.64+0x60], R11 ;  /* 0x0000600b04005986 */ /* 0x0001e2000c101926 */
[----:B------:R-:W-:Y:S01]  /*8950*/  ISETP.GT.AND P5, PT, R3, RZ, P1 ;  /* 0x000000ff0300720c */ /* 0x000fe20000fa4270 */
[----:B------:R-:W-:Y:S01]  /*8960*/  FMUL R67, R67, R153 ;  /* 0x0000009943437220 */ /* 0x000fe20000400000 */
[----:B------:R-:W-:Y:S01]  /*8970*/  F2FP.TF32.F32.PACK_B R9, R9 ;  /* 0x00000009ff09723e */ /* 0x000fe200024050ff */
[----:B------:R-:W-:Y:S01]  /*8980*/  @P3 STG.E desc[UR38][R4.64+0x64], R37 ;  /* 0x0000642504003986 */ /* 0x000fe2000c101926 */
[----:B------:R-:W-:Y:S01]  /*8990*/  ISETP.GT.AND P3, PT, R3, RZ, P2 ;  /* 0x000000ff0300720c */ /* 0x000fe20001764270 */
[----:B------:R-:W-:Y:S01]  /*89a0*/  FMUL R69, R69, R153 ;  /* 0x0000009945457220 */ /* 0x000fe20000400000 */
[----:B------:R-:W-:Y:S01]  /*89b0*/  F2FP.TF32.F32.PACK_B R13, R13 ;  /* 0x0000000dff0d723e */ /* 0x000fe200024050ff */
[----:B------:R1:W-:Y:S01]  /*89c0*/  @P0 STG.E desc[UR38][R6.64+0x60], R9 ;  /* 0x0000600906000986 */ /* 0x0003e2000c101926 */
[----:B------:R-:W-:Y:S01]  /*89d0*/  F2FP.TF32.F32.PACK_B R41, R41 ;  /* 0x00000029ff29723e */ /* 0x000fe200024050ff */
[-C--:B------:R-:W-:Y:S01]  /*89e0*/  FMUL R71, R71, R153.reuse ;  /* 0x0000009947477220 */ /* 0x080fe20000400000 */
[----:B------:R-:W-:Y:S01]  /*89f0*/  ISETP.GT.AND P0, PT, R0, 0x28, PT ;  /* 0x000000280000780c */ /* 0x000fe20003f04270 */
[----:B------:R-:W-:Y:S01]  /*8a00*/  @P4 STG.E desc[UR38][R6.64+0x64], R39 ;  /* 0x0000642706004986 */ /* 0x000fe2000c101926 */
[C---:B------:R-:W-:Y:S01]  /*8a10*/  ISETP.GT.AND P1, PT, R3.reuse, 0x8, P1 ;  /* 0x000000080300780c */ /* 0x040fe20000f24270 */
[-C--:B0-----:R-:W-:Y:S01]  /*8a20*/  FMUL R11, R44, R153.reuse ;  /* 0x000000992c0b7220 */ /* 0x081fe20000400000 */
[----:B------:R-:W-:Y:S01]  /*8a30*/  ISETP.GT.AND P4, PT, R3, 0x8, P2 ;  /* 0x000000080300780c */ /* 0x000fe20001784270 */
[----:B------:R0:W-:Y:S01]  /*8a40*/  @P5 STG.E desc[UR38][R4.64+0x80], R13 ;  /* 0x0000800d04005986 */ /* 0x0001e2000c101926 */
[----:B------:R-:W-:Y:S01]  /*8a50*/  ISETP.GT.AND P2, PT, R0, 0x29, PT ;  /* 0x000000290000780c */ /* 0x000fe20003f44270 */
[-C--:B------:R-:W-:Y:S01]  /*8a60*/  FMUL R73, R73, R153.reuse ;  /* 0x0000009949497220 */ /* 0x080fe20000400000 */
[C---:B------:R-:W-:Y:S01]  /*8a70*/  ISETP.GT.AND P5, PT, R3.reuse, RZ, P0 ;  /* 0x000000ff0300720c */ /* 0x040fe200007a4270 */
[-C--:B-1----:R-:W-:Y:S01]  /*8a80*/  FMUL R9, R42, R153.reuse ;  /* 0x000000992a097220 */ /* 0x082fe20000400000 */
[----:B------:R-:W-:Y:S01]  /*8a90*/  @P3 STG.E desc[UR38][R4.64+0x84], R41 ;  /* 0x0000842904003986 */ /* 0x000fe2000c101926 */
[----:B------:R-:W-:Y:S01]  /*8aa0*/  ISETP.GT.AND P3, PT, R3, RZ, P2 ;  /* 0x000000ff0300720c */ /* 0x000fe20001764270 */
[----:B------:R-:W-:Y:S01]  /*8ab0*/  FMUL R75, R75, R153 ;  /* 0x000000994b4b7220 */ /* 0x000fe20000400000 */
[----:B------:R-:W-:Y:S01]  /*8ac0*/  F2FP.TF32.F32.PACK_B R43, R43 ;  /* 0x0000002bff2b723e */ /* 0x000fe200024050ff */
[----:B------:R-:W-:Y:S01]  /*8ad0*/  FMUL R77, R77, R153 ;  /* 0x000000994d4d7220 */ /* 0x000fe20000400000 */
[----:B------:R-:W-:Y:S01]  /*8ae0*/  F2FP.TF32.F32.PACK_B R9, R9 ;  /* 0x00000009ff09723e */ /* 0x000fe200024050ff */
[----:B------:R-:W-:Y:S01]  /*8af0*/  FMUL R79, R79, R153 ;  /* 0x000000994f4f7220 */ /* 0x000fe20000400000 */
[----:B------:R-:W-:Y:S01]  /*8b00*/  F2FP.TF32.F32.PACK_B R11, R11 ;  /* 0x0000000bff0b723e */ /* 0x000fe200024050ff */
[----:B0-----:R-:W-:Y:S01]  /*8b10*/  FMUL R13, R48, R153 ;  /* 0x00000099300d7220 */ /* 0x001fe20000400000 */
[----:B------:R-:W-:Y:S01]  /*8b20*/  F2FP.TF32.F32.PACK_B R45, R45 ;  /* 0x0000002dff2d723e */ /* 0x000fe200024050ff */
[----:B------:R0:W-:Y:S01]  /*8b30*/  @P1 STG.E desc[UR38][R6.64+0x80], R9 ;  /* 0x0000800906001986 */ /* 0x0001e2000c101926 */
[C---:B------:R-:W-:Y:S01]  /*8b40*/  ISETP.GT.AND P1, PT, R0.reuse, 0x30, PT ;  /* 0x000000300000780c */ /* 0x040fe20003f24270 */
[-C--:B------:R-:W-:Y:S01]  /*8b50*/  FMUL R81, R81, R153.reuse ;  /* 0x0000009951517220 */ /* 0x080fe20000400000 */
[C---:B------:R-:W-:Y:S01]  /*8b60*/  ISETP.GT.AND P0, PT, R3.reuse, 0x8, P0 ;  /* 0x000000080300780c */ /* 0x040fe20000704270 */
[----:B------:R-:W-:Y:S01]  /*8b70*/  @P4 STG.E desc[UR38][R6.64+0x84], R43 ;  /* 0x0000842b06004986 */ /* 0x000fe2000c101926 */
[----:B------:R-:W-:Y:S01]  /*8b80*/  ISETP.GT.AND P4, PT, R3, 0x8, P2 ;  /* 0x000000080300780c */ /* 0x000fe20001784270 */
[-C--:B------:R-:W-:Y:S01]  /*8b90*/  FMUL R83, R83, R153.reuse ;  /* 0x0000009953537220 */ /* 0x080fe20000400000 */
[----:B------:R-:W-:Y:S01]  /*8ba0*/  ISETP.GT.AND P2, PT, R0, 0x31, PT ;  /* 0x000000310000780c */ /* 0x000fe20003f44270 */
[----:B------:R1:W-:Y:S01]  /*8bb0*/  @P5 STG.E desc[UR38][R4.64+0xa0], R11 ;  /* 0x0000a00b04005986 */ /* 0x0003e2000c101926 */
[----:B------:R-:W-:Y:S01]  /*8bc0*/  ISETP.GT.AND P5, PT, R3, RZ, P1 ;  /* 0x000000ff0300720c */ /* 0x000fe20000fa4270 */
[----:B------:R-:W-:Y:S01]  /*8bd0*/  FMUL R85, R85, R153 ;  /* 0x0000009955557220 */ /* 0x000fe20000400000 */
[----:B------:R-:W-:Y:S01]  /*8be0*/  F2FP.TF32.F32.PACK_B R47, R47 ;  /* 0x0000002fff2f723e */ /* 0x000fe200024050ff */
[-C--:B0-----:R-:W-:Y:S01]  /*8bf0*/  FMUL R9, R46, R153.reuse ;  /* 0x000000992e097220 */ /* 0x081fe20000400000 */
        /* <DEDUP_REMOVED lines=8> */
[-C--:B-1----:R-:W-:Y:S01]  /*8c80*/  FMUL R11, R52, R153.reuse ;  /* 0x00000099340b7220 */ /* 0x082fe20000400000 */
[----:B------:R-:W-:Y:S01]  /*8c90*/  ISETP.GT.AND P1, PT, R3, 0x8, P1 ;  /* 0x000000080300780c */ /* 0x000fe20000f24270 */
[----:B------:R0:W-:Y:S01]  /*8ca0*/  @P0 STG.E desc[UR38][R6.64+0xa0], R9 ;  /* 0x0000a00906000986 */ /* 0x0001e2000c101926 */
[C---:B------:R-:W-:Y:S01]  /*8cb0*/  ISETP.GT.AND P0, PT, R0.reuse, 0x38, PT ;  /* 0x000000380000780c */ /* 0x040fe20003f04270 */
[----:B------:R-:W-:Y:S01]  /*8cc0*/  FMUL R93, R93, R153 ;  /* 0x000000995d5d7220 */ /* 0x000fe20000400000 */
[----:B------:R-:W-:Y:S01]  /*8cd0*/  F2FP.TF32.F32.PACK_B R51, R51 ;  /* 0x00000033ff33723e */ /* 0x000fe200024050ff */
        /* <DEDUP_REMOVED lines=15> */
[-C--:B------:R-:W-:Y:S01]  /*8dd0*/  FMUL R103, R103, R153.reuse ;  /* 0x0000009967677220 */ /* 0x080fe20000400000 */
[----:B------:R-:W-:Y:S01]  /*8de0*/  ISETP.GT.AND P0, PT, R3, 0x8, P0 ;  /* 0x000000080300780c */ /* 0x000fe20000704270 */
[----:B-1----:R-:W-:Y:S01]  /*8df0*/  FMUL R13, R56, R153 ;  /* 0x00000099380d7220 */ /* 0x002fe20000400000 */
[----:B------:R-:W-:Y:S01]  /*8e00*/  F2FP.TF32.F32.PACK_B R55, R55 ;  /* 0x00000037ff37723e */ /* 0x000fe200024050ff */
        /* <DEDUP_REMOVED lines=15> */
[-C--:B------:R-:W-:Y:S01]  /*8f00*/  FMUL R111, R111, R153.reuse ;  /* 0x000000996f6f7220 */ /* 0x080fe20000400000 */
[----:B------:R-:W-:Y:S01]  /*8f10*/  ISETP.GT.AND P1, PT, R3, 0x8, P1 ;  /* 0x000000080300780c */ /* 0x000fe20000f24270 */
[----:B------:R-:W-:Y:S01]  /*8f20*/  FMUL R113, R113, R153 ;  /* 0x0000009971717220 */ /* 0x000fe20000400000 */
[----:B------:R-:W-:Y:S01]  /*8f30*/  F2FP.TF32.F32.PACK_B R9, R9 ;  /* 0x00000009ff09723e */ /* 0x000fe200024050ff */
[-C--:B------:R-:W-:Y:S01]  /*8f40*/  FMUL R115, R115, R153.reuse ;  /* 0x0000009973737220 */ /* 0x080fe20000400000 */
[----:B-1----:R-:W-:Y:S01]  /*8f50*/  FMUL R11, R60, R153 ;  /* 0x000000993c0b7220 */ /* 0x002fe20000400000 */
[----:B------:R-:W-:Y:S01]  /*8f60*/  F2FP.TF32.F32.PACK_B R59, R59 ;  /* 0x0000003bff3b723e */ /* 0x000fe200024050ff */
[-C--:B------:R-:W-:Y:S01]  /*8f70*/  FMUL R117, R117, R153.reuse ;  /* 0x0000009975757220 */ /* 0x080fe20000400000 */
        /* <DEDUP_REMOVED lines=47> */
[----:B------:R-:W-:Y:S01]  /*9270*/  ISETP.GT.AND P0, PT, R0, 0x58, PT ;  /* 0x000000580000780c */ /* 0x000fe20003f04270 */
[----:B------:R-:W-:Y:S01]  /*9280*/  FMUL R147, R147, R153 ;  /* 0x0000009993937220 */ /* 0x000fe20000400000 */
[----:B------:R-:W-:Y:S01]  /*9290*/  F2FP.TF32.F32.PACK_B R11, R11 ;  /* 0x0000000bff0b723e */ /* 0x000fe200024050ff */
[----:B------:R-:W-:Y:S01]  /*92a0*/  @P4 STG.E desc[UR38][R6.64+0x124], R63 ;  /* 0x0001243f06004986 */ /* 0x000fe2000c101926 */
[C---:B------:R-:W-:Y:S01]  /*92b0*/  ISETP.GT.AND P4, PT, R3.reuse, 0x8, P2 ;  /* 0x000000080300780c */ /* 0x040fe20001784270 */
        /* <DEDUP_REMOVED lines=10> */
[----:B------:R-:W-:-:S02]  /*9360*/  ISETP.GT.AND P0, PT, R3, 0x8, P0 ;  /* 0x000000080300780c */ /* 0x000fc40000704270 */
[----:B------:R-:W-:Y:S01]  /*9370*/  F2FP.TF32.F32.PACK_B R9, R9 ;  /* 0x00000009ff09723e */ /* 0x000fe200024050ff */
[----:B-1----:R-:W-:Y:S01]  /*9380*/  FMUL R13, R72, R153 ;  /* 0x00000099480d7220 */ /* 0x002fe20000400000 */
[----:B------:R-:W-:-:S03]  /*9390*/  F2FP.TF32.F32.PACK_B R71, R71 ;  /* 0x00000047ff47723e */ /* 0x000fc600024050ff */
[----:B------:R0:W-:Y:S01]  /*93a0*/  @P1 STG.E desc[UR38][R6.64+0x140], R9 ;  /* 0x0001400906001986 */ /* 0x0001e2000c101926 */
[C---:B------:R-:W-:Y:S02]  /*93b0*/  ISETP.GT.AND P1, PT, R0.reuse, 0x60, PT ;  /* 0x000000600000780c */ /* 0x040fe40003f24270 */
[----:B------:R-:W-:Y:S01]  /*93c0*/  F2FP.TF32.F32.PACK_B R13, R13 ;  /* 0x0000000dff0d723e */ /* 0x000fe200024050ff */
[----:B------:R-:W-:Y:S01]  /*93d0*/  @P4 STG.E desc[UR38][R6.64+0x144], R67 ;  /* 0x0001444306004986 */ /* 0x000fe2000c101926 */
[C---:B------:R-:W-:Y:S02]  /*93e0*/  ISETP.GT.AND P4, PT, R3.reuse, 0x8, P2 ;  /* 0x000000080300780c */ /* 0x040fe40001784270 */
[----:B------:R-:W-:Y:S01]  /*93f0*/  ISETP.GT.AND P2, PT, R0, 0x61, PT ;  /* 0x000000610000780c */ /* 0x000fe20003f44270 */
[----:B------:R1:W-:Y:S01]  /*9400*/  @P5 STG.E desc[UR38][R4.64+0x160], R11 ;  /* 0x0001600b04005986 */ /* 0x0003e2000c101926 */
[C---:B------:R-:W-:Y:S02]  /*9410*/  ISETP.GT.AND P5, PT, R3.reuse, RZ, P1 ;  /* 0x000000ff0300720c */ /* 0x040fe40000fa4270 */
[----:B------:R-:W-:Y:S01]  /*9420*/  F2FP.TF32.F32.PACK_B R73, R73 ;  /* 0x00000049ff49723e */ /* 0x000fe200024050ff */
[----:B0-----:R-:W-:Y:S01]  /*9430*/  FMUL R9, R70, R153 ;  /* 0x0000009946097220 */ /* 0x001fe20000400000 */
[----:B------:R-:W-:Y:S01]  /*9440*/  @P3 STG.E desc[UR38][R4.64+0x164], R69 ;  /* 0x0001644504003986 */ /* 0x000fe2000c101926 */
[----:B------:R-:W-:-:S02]  /*9450*/  ISETP.GT.AND P3, PT, R3, RZ, P2 ;  /* 0x000000ff0300720c */ /* 0x000fc40001764270 */
[----:B------:R-:W-:Y:S02]  /*9460*/  ISETP.GT.AND P1, PT, R3, 0x8, P1 ;  /* 0x000000080300780c */ /* 0x000fe40000f24270 */
        /* <DEDUP_REMOVED lines=252> */
[----:B------:R-:W-:Y:S01]  /*a430*/  @P3 STG.E desc[UR38][R4.64+0x364], R133 ;  /* 0x0003648504003986 */ /* 0x000fe2000c101926 */
[----:B0-----:R-:W-:Y:S01]  /*a440*/  FMUL R9, R134, R153 ;  /* 0x0000009986097220 */ /* 0x001fe20000400000 */
[----:B------:R-:W-:-:S02]  /*a450*/  ISETP.GT.AND P3, PT, R3, RZ, P2 ;  /* 0x000000ff0300720c */ /* 0x000fc40001764270 */
[----:B------:R-:W-:Y:S02]  /*a460*/  ISETP.GT.AND P1, PT, R3, 0x8, P1 ;  /* 0x000000080300780c */ /* 0x000fe40000f24270 */
[----:B------:R-:W-:Y:S01]  /*a470*/  F2FP.TF32.F32.PACK_B R9, R9 ;  /* 0x00000009ff09723e */ /* 0x000fe200024050ff */
[----:B-1----:R-:W-:Y:S01]  /*a480*/  FMUL R11, R140, R153 ;  /* 0x000000998c0b7220 */ /* 0x002fe20000400000 */
[----:B------:R-:W-:-:S03]  /*a490*/  F2FP.TF32.F32.PACK_B R139, R139 ;  /* 0x0000008bff8b723e */ /* 0x000fc600024050ff */
[----:B------:R0:W-:Y:S01]  /*a4a0*/  @P0 STG.E desc[UR38][R6.64+0x360], R9 ;  /* 0x0003600906000986 */ /* 0x0001e2000c101926 */
[----:B------:R-:W-:Y:S02]  /*a4b0*/  F2FP.TF32.F32.PACK_B R141, R141 ;  /* 0x0000008dff8d723e */ /* 0x000fe400024050ff */
[----:B------:R-:W-:Y:S01]  /*a4c0*/  F2FP.TF32.F32.PACK_B R11, R11 ;  /* 0x0000000bff0b723e */ /* 0x000fe200024050ff */
[----:B------:R-:W-:Y:S01]  /*a4d0*/  @P4 STG.E desc[UR38][R6.64+0x364], R135 ;  /* 0x0003648706004986 */ /* 0x000fe2000c101926 */
[C---:B------:R-:W-:Y:S02]  /*a4e0*/  ISETP.GT.AND P4, PT, R0.reuse, 0xe8, PT ;  /* 0x000000e80000780c */ /* 0x040fe40003f84270 */
[----:B------:R-:W-:Y:S01]  /*a4f0*/  F2FP.TF32.F32.PACK_B R143, R143 ;  /* 0x0000008fff8f723e */ /* 0x000fe200024050ff */
[----:B------:R1:W-:Y:S01]  /*a500*/  @P5 STG.E desc[UR38][R4.64+0x380], R13 ;  /* 0x0003800d04005986 */ /* 0x0003e2000c101926 */
[----:B------:R-:W-:Y:S02]  /*a510*/  ISETP.GT.AND P5, PT, R0, 0xe9, PT ;  /* 0x000000e90000780c */ /* 0x000fe40003fa4270 */
[----:B------:R-:W-:Y:S01]  /*a520*/  F2FP.TF32.F32.PACK_B R145, R145 ;  /* 0x00000091ff91723e */ /* 0x000fe200024050ff */
[----:B------:R-:W-:Y:S01]  /*a530*/  @P3 STG.E desc[UR38][R4.64+0x384], R137 ;  /* 0x0003848904003986 */ /* 0x000fe2000c101926 */
[C---:B------:R-:W-:Y:S01]  /*a540*/  ISETP.GT.AND P3, PT, R3.reuse, 0x8, P2 ;  /* 0x000000080300780c */ /* 0x040fe20001764270 */
[----:B0-----:R-:W-:Y:S01]  /*a550*/  FMUL R9, R138, R153 ;  /* 0x000000998a097220 */ /* 0x001fe20000400000 */
[----:B------:R-:W-:-:S02]  /*a560*/  ISETP.GT.AND P2, PT, R3, RZ, P4 ;  /* 0x000000ff0300720c */ /* 0x000fc40002744270 */
[C---:B------:R-:W-:Y:S02]  /*a570*/  ISETP.GT.AND P0, PT, R3.reuse, RZ, P5 ;  /* 0x000000ff0300720c */ /* 0x040fe40002f04270 */
[C---:B------:R-:W-:Y:S01]  /*a580*/  ISETP.GT.AND P4, PT, R3.reuse, 0x8, P4 ;  /* 0x000000080300780c */ /* 0x040fe20002784270 */
[----:B-1----:R-:W-:Y:S01]  /*a590*/  FMUL R13, R142, R153 ;  /* 0x000000998e0d7220 */ /* 0x002fe20000400000 */
[----:B------:R-:W-:Y:S02]  /*a5a0*/  ISETP.GT.AND P5, PT, R3, 0x8, P5 ;  /* 0x000000080300780c */ /* 0x000fe40002fa4270 */
[----:B------:R-:W-:Y:S02]  /*a5b0*/  F2FP.TF32.F32.PACK_B R9, R9 ;  /* 0x00000009ff09723e */ /* 0x000fe400024050ff */
[----:B------:R-:W-:Y:S02]  /*a5c0*/  F2FP.TF32.F32.PACK_B R13, R13 ;  /* 0x0000000dff0d723e */ /* 0x000fe400024050ff */
[----:B------:R-:W-:Y:S01]  /*a5d0*/  F2FP.TF32.F32.PACK_B R147, R147 ;  /* 0x00000093ff93723e */ /* 0x000fe200024050ff */
[----:B------:R0:W-:Y:S01]  /*a5e0*/  @P1 STG.E desc[UR38][R6.64+0x380], R9 ;  /* 0x0003800906001986 */ /* 0x0001e2000c101926 */
[----:B------:R-:W-:-:S02]  /*a5f0*/  ISETP.GT.AND P1, PT, R0, 0xf8, PT ;  /* 0x000000f80000780c */ /* 0x000fc40003f24270 */
        /* <DEDUP_REMOVED lines=8> */
[----:B0-----:R-:W-:Y:S01]  /*a680*/  FMUL R9, R144, R153 ;  /* 0x0000009990097220 */ /* 0x001fe20000400000 */
[----:B------:R-:W-:-:S02]  /*a690*/  ISETP.GT.AND P0, PT, R0, 0xf9, PT ;  /* 0x000000f90000780c */ /* 0x000fc40003f04270 */
[----:B------:R0:W-:Y:S01]  /*a6a0*/  @P4 STG.E desc[UR38][R6.64+0x3a0], R13 ;  /* 0x0003a00d06004986 */ /* 0x0001e2000c101926 */
[C---:B------:R-:W-:Y:S02]  /*a6b0*/  ISETP.GT.AND P4, PT, R3.reuse, RZ, P2 ;  /* 0x000000ff0300720c */ /* 0x040fe40001784270 */
[----:B------:R-:W-:Y:S01]  /*a6c0*/  F2FP.TF32.F32.PACK_B R9, R9 ;  /* 0x00000009ff09723e */ /* 0x000fe200024050ff */
[----:B------:R-:W-:Y:S01]  /*a6d0*/  @P5 STG.E desc[UR38][R6.64+0x3a4], R143 ;  /* 0x0003a48f06005986 */ /* 0x000fe2000c101926 */
[C---:B------:R-:W-:Y:S01]  /*a6e0*/  ISETP.GT.AND P5, PT, R3.reuse, RZ, P3 ;  /* 0x000000ff0300720c */ /* 0x040fe20001fa4270 */
[----:B-1----:R-:W-:Y:S01]  /*a6f0*/  FMUL R11, R146, R153 ;  /* 0x00000099920b7220 */ /* 0x002fe20000400000 */
[C---:B------:R-:W-:Y:S02]  /*a700*/  ISETP.GT.AND P3, PT, R3.reuse, 0x8, P3 ;  /* 0x000000080300780c */ /* 0x040fe40001f64270 */
[----:B------:R-:W-:Y:S02]  /*a710*/  ISETP.GT.AND P2, PT, R3, 0x8, P2 ;  /* 0x000000080300780c */ /* 0x000fe40001744270 */
[----:B------:R-:W-:Y:S01]  /*a720*/  F2FP.TF32.F32.PACK_B R11, R11 ;  /* 0x0000000bff0b723e */ /* 0x000fe200024050ff */
[----:B0-----:R-:W-:-:S05]  /*a730*/  FMUL R13, R150, R153 ;  /* 0x00000099960d7220 */ /* 0x001fca0000400000 */
[----:B------:R-:W-:Y:S01]  /*a740*/  F2FP.TF32.F32.PACK_B R13, R13 ;  /* 0x0000000dff0d723e */ /* 0x000fe200024050ff */
[----:B------:R-:W-:Y:S01]  /*a750*/  @P5 STG.E desc[UR38][R4.64+0x3c0], R9 ;  /* 0x0003c00904005986 */ /* 0x000fe2000c101926 */
[C---:B------:R-:W-:Y:S01]  /*a760*/  ISETP.GT.AND P5, PT, R3.reuse, RZ, P1 ;  /* 0x000000ff0300720c */ /* 0x040fe20000fa4270 */
[----:B------:R-:W-:Y:S01]  /*a770*/  @P3 IMAD.MOV.U32 R2, RZ, RZ, R6 ;  /* 0x000000ffff023224 */ /* 0x000fe200078e0006 */
[C---:B------:R-:W-:Y:S01]  /*a780*/  ISETP.GT.AND P1, PT, R3.reuse, 0x8, P1 ;  /* 0x000000080300780c */ /* 0x040fe20000f24270 */
[----:B------:R-:W-:Y:S01]  /*a790*/  @P4 STG.E desc[UR38][R4.64+0x3c4], R145 ;  /* 0x0003c49104004986 */ /* 0x000fe2000c101926 */
[C---:B------:R-:W-:Y:S02]  /*a7a0*/  ISETP.GT.AND P4, PT, R3.reuse, RZ, P0 ;  /* 0x000000ff0300720c */ /* 0x040fe40000784270 */
[----:B------:R-:W-:Y:S01]  /*a7b0*/  ISETP.GT.AND P0, PT, R3, 0x8, P0 ;  /* 0x000000080300780c */ /* 0x000fe20000704270 */
[----:B------:R-:W-:-:S05]  /*a7c0*/  @P3 IMAD.MOV.U32 R3, RZ, RZ, R7 ;  /* 0x000000ffff033224 */ /* 0x000fca00078e0007 */
[----:B------:R0:W-:Y:S02]  /*a7d0*/  @P3 STG.E desc[UR38][R2.64+0x3c0], R11 ;  /* 0x0003c00b02003986 */ /* 0x0001e4000c101926 */
[----:B0-----:R-:W-:Y:S02]  /*a7e0*/  @P2 IMAD.MOV.U32 R2, RZ, RZ, R6 ;  /* 0x000000ffff022224 */ /* 0x001fe400078e0006 */
[----:B------:R-:W-:-:S05]  /*a7f0*/  @P2 IMAD.MOV.U32 R3, RZ, RZ, R7 ;  /* 0x000000ffff032224 */ /* 0x000fca00078e0007 */
[----:B------:R0:W-:Y:S02]  /*a800*/  @P2 STG.E desc[UR38][R2.64+0x3c4], R147 ;  /* 0x0003c49302002986 */ /* 0x0001e4000c101926 */
[----:B0-----:R-:W-:Y:S02]  /*a810*/  @P5 IMAD.MOV.U32 R2, RZ, RZ, R4 ;  /* 0x000000ffff025224 */ /* 0x001fe400078e0004 */
[----:B------:R-:W-:-:S05]  /*a820*/  @P5 IMAD.MOV.U32 R3, RZ, RZ, R5 ;  /* 0x000000ffff035224 */ /* 0x000fca00078e0005 */
[----:B------:R0:W-:Y:S04]  /*a830*/  @P5 STG.E desc[UR38][R2.64+0x3e0], R15 ;  /* 0x0003e00f02005986 */ /* 0x0001e8000c101926 */
[----:B------:R1:W-:Y:S01]  /*a840*/  @P4 STG.E desc[UR38][R4.64+0x3e4], R149 ;  /* 0x0003e49504004986 */ /* 0x0003e2000c101926 */
[----:B0-----:R-:W-:Y:S02]  /*a850*/  @P1 IMAD.MOV.U32 R2, RZ, RZ, R6 ;  /* 0x000000ffff021224 */ /* 0x001fe400078e0006 */
[----:B------:R-:W-:-:S05]  /*a860*/  @P1 IMAD.MOV.U32 R3, RZ, RZ, R7 ;  /* 0x000000ffff031224 */ /* 0x000fca00078e0007 */
[----:B------:R1:W-:Y:S04]  /*a870*/  @P1 STG.E desc[UR38][R2.64+0x3e0], R13 ;  /* 0x0003e00d02001986 */ /* 0x0003e8000c101926 */
[----:B------:R1:W-:Y:S02]  /*a880*/  @P0 STG.E desc[UR38][R6.64+0x3e4], R151 ;  /* 0x0003e49706000986 */ /* 0x0003e4000c101926 */
.L_x_286:
[----:B------:R-:W-:Y:S05]  /*a890*/  BSYNC B0 ;  /* 0x0000000000007941 */ /* 0x000fea0003800000 */
.L_x_32:
[----:B-1----:R-:W2:Y:S01]  /*a8a0*/  LDL.64 R2, [R1] ;  /* 0x0000000001027983 */ /* 0x002ea20000100a00 */
[----:B------:R-:W-:Y:S01]  /*a8b0*/  ULDC.64 UR4, c[0x0][0x650] ;  /* 0x0001940000047ab9 */ /* 0x000fe20000000a00 */
[----:B------:R1:W-:Y:S01]  /*a8c0*/  SYNCS.ARRIVE.TRANS64.A1T0 RZ, [R160+UR44], RZ ;  /* 0x000000ffa0ff79a7 */ /* 0x0003e2000810002c */
[----:B------:R-:W-:Y:S01]  /*a8d0*/  PRMT R0, RZ, 0x7610, R0 ;  /* 0x00007610ff007816 */ /* 0x000fe20000000000 */
[----:B-----5:R-:W-:Y:S02]  /*a8e0*/  IMAD.MOV.U32 R19, RZ, RZ, -0x1 ;  /* 0xffffffffff137424 */ /* 0x020fe400078e00ff */
[----:B------:R-:W-:Y:S01]  /*a8f0*/  IMAD.MOV.U32 R22, RZ, RZ, -0x1 ;  /* 0xffffffffff167424 */ /* 0x000fe200078e00ff */
[----:B--2---:R-:W-:-:S04]  /*a900*/  LEA R18, P0, R2, R18, 0x1 ;  /* 0x0000001202127211 */ /* 0x004fc800078008ff */
[----:B------:R-:W-:Y:S01]  /*a910*/  LEA.HI.X R17, R2, R17, R23, 0x1, P0 ;  /* 0x0000001102117211 */ /* 0x000fe200000f0c17 */
[----:B------:R-:W-:Y:S01]  /*a920*/  IMAD.MOV.U32 R2, RZ, RZ, -0x1 ;  /* 0xffffffffff027424 */ /* 0x000fe200078e00ff */
[----:B------:R-:W-:-:S04]  /*a930*/  ISETP.GE.U32.AND P0, PT, R18, UR4, PT ;  /* 0x0000000412007c0c */ /* 0x000fc8000bf06070 */
[----:B------:R-:W-:-:S13]  /*a940*/  ISETP.GE.U32.AND.EX P0, PT, R17, UR5, PT, P0 ;  /* 0x0000000511007c0c */ /* 0x000fda000bf06100 */
[----:B-1----:R-:W-:Y:S05]  /*a950*/  @P0 BRA `(.L_x_287) ;  /* 0x0000000400700947 */ /* 0x002fea0003800000 */
[----:B----4-:R-:W1:Y:S01]  /*a960*/  S2R R10, SR_CTAID.X ;  /* 0x00000000000a7919 */ /* 0x010e620000002500 */
[----:B---3--:R-:W2:Y:S01]  /*a970*/  LDC.64 R8, c[0x0][0x628] ;  /* 0x00018a00ff087b82 */ /* 0x008ea20000000a00 */
[----:B------:R-:W-:Y:S01]  /*a980*/  ULDC UR4, c[0x0][0x150] ;  /* 0x0000540000047ab9 */ /* 0x000fe20000000800 */
[----:B------:R-:W-:Y:S01]  /*a990*/  IMAD.MOV.U32 R6, RZ, RZ, R18 ;  /* 0x000000ffff067224 */ /* 0x000fe200078e0012 */
[----:B------:R-:W3:Y:S01]  /*a9a0*/  S2R R20, SR_CTAID.Y ;  /* 0x0000000000147919 */ /* 0x000ee20000002600 */
[----:B0-----:R-:W-:-:S04]  /*a9b0*/  IMAD.MOV.U32 R7, RZ, RZ, R17 ;  /* 0x000000ffff077224 */ /* 0x001fc800078e0011 */
[----:B------:R-:W0:Y:S08]  /*a9c0*/  LDC R15, c[0x0][0x144] ;  /* 0x00005100ff0f7b82 */ /* 0x000e300000000800 */
[----:B------:R-:W4:Y:S08]  /*a9d0*/  LDC R0, c[0x0][0x630] ;  /* 0x00018c00ff007b82 */ /* 0x000f300000000800 */
[----:B------:R-:W0:Y:S01]  /*a9e0*/  LDC.64 R12, c[0x0][0x620] ;  /* 0x00018800ff0c7b82 */ /* 0x000e220000000a00 */
[----:B--2---:R-:W-:-:S04]  /*a9f0*/  ISETP.NE.U32.AND P0, PT, R8, RZ, PT ;  /* 0x000000ff0800720c */ /* 0x004fc80003f05070 */
[----:B------:R-:W-:Y:S02]  /*aa00*/  ISETP.NE.AND.EX P0, PT, R9, RZ, PT, P0 ;  /* 0x000000ff0900720c */ /* 0x000fe40003f05300 */
[----:B-1----:R-:W-:-:S05]  /*aa10*/  I2FP.F32.U32 R2, R10 ;  /* 0x0000000a00027245 */ /* 0x002fca0000201000 */
[----:B------:R-:W-:-:S04]  /*aa20*/  FMUL R2, R2, UR4 ;  /* 0x0000000402027c20 */ /* 0x000fc80008400000 */
[----:B------:R1:W2:Y:S02]  /*aa30*/  F2I.U32.TRUNC.NTZ R14, R2 ;  /* 0x00000002000e7305 */ /* 0x0002a4000020f000 */
[----:B---34-:R-:W-:Y:S05]  /*aa40*/  @!P0 BRA `(.L_x_288) ;  /* 0x0000000000288947 */ /* 0x018fea0003800000 */
[----:B------:R-:W3:Y:S02]  /*aa50*/  LDC R3, c[0x0][0x634] ;  /* 0x00018d00ff037b82 */ /* 0x000ee40000000800 */
[----:B---3--:R-:W-:-:S05]  /*aa60*/  IADD3 R7, P0, R18, R3, RZ ;  /* 0x0000000312077210 */ /* 0x008fca0007f1e0ff */
[----:B------:R-:W-:-:S04]  /*aa70*/  IMAD.X R11, RZ, RZ, R17, P0 ;  /* 0x000000ffff0b7224 */ /* 0x000fc800000e0611 */
[----:B-1----:R-:W-:-:S04]  /*aa80*/  IMAD.WIDE.U32 R2, R11, R8, RZ ;  /* 0x000000080b027225 */ /* 0x002fc800078e00ff */
[----:B------:R-:W-:-:S04]  /*aa90*/  IMAD.WIDE.U32 R4, P0, R7, R9, R2 ;  /* 0x0000000907047225 */ /* 0x000fc80007800002 */
[----:B------:R-:W-:-:S04]  /*aaa0*/  IMAD.WIDE.U32 R2, R7, R8, RZ ;  /* 0x0000000807027225 */ /* 0x000fc800078e00ff */
[----:B------:R-:W-:Y:S01]  /*aab0*/  IMAD.X R7, RZ, RZ, RZ, P0 ;  /* 0x000000ffff077224 */ /* 0x000fe200000e06ff */
[----:B------:R-:W-:Y:S01]  /*aac0*/  IADD3 RZ, P0, R3, R4, RZ ;  /* 0x0000000403ff7210 */ /* 0x000fe20007f1e0ff */
[----:B------:R-:W-:-:S04]  /*aad0*/  IMAD.MOV.U32 R6, RZ, RZ, R5 ;  /* 0x000000ffff067224 */ /* 0x000fc800078e0005 */
[----:B------:R-:W-:-:S08]  /*aae0*/  IMAD.WIDE.U32.X R6, R11, R9, R6, P0 ;  /* 0x000000090b067225 */ /* 0x000fd000000e0406 */
.L_x_288:
[----:B------:R-:W3:Y:S01]  /*aaf0*/  LDC.64 R26, c[0x0][0x640] ;  /* 0x00019000ff1a7b82 */ /* 0x000ee20000000a00 */
[-C--:B------:R-:W-:Y:S01]  /*ab00*/  SHF.R.U64 R11, R6, R0.reuse, R7 ;  /* 0x00000000060b7219 */ /* 0x080fe20000001207 */
[----:B------:R-:W-:Y:S01]  /*ab10*/  IMAD.MOV.U32 R19, RZ, RZ, R17 ;  /* 0x000000ffff137224 */ /* 0x000fe200078e0011 */
[----:B------:R-:W-:Y:S01]  /*ab20*/  SHF.R.U32.HI R0, RZ, R0, R7 ;  /* 0x00000000ff007219 */ /* 0x000fe20000011607 */
[----:B--2---:R-:W-:Y:S01]  /*ab30*/  IMAD.MOV R14, RZ, RZ, -R14 ;  /* 0x000000ffff0e7224 */ /* 0x004fe200078e0a0e */
[----:B------:R-:W-:Y:S01]  /*ab40*/  IADD3 R5, P0, RZ, -R11, RZ ;  /* 0x8000000bff057210 */ /* 0x000fe20007f1e0ff */
[----:B------:R-:W-:Y:S01]  /*ab50*/  ULDC UR4, c[0x0][0x154] ;  /* 0x0000550000047ab9 */ /* 0x000fe20000000800 */
[----:B------:R-:W-:Y:S01]  /*ab60*/  IMAD.MOV.U32 R7, RZ, RZ, 0x1 ;  /* 0x00000001ff077424 */ /* 0x000fe200078e00ff */
[----:B------:R-:W2:Y:S01]  /*ab70*/  LDC R4, c[0x0][0x618] ;  /* 0x00018600ff047b82 */ /* 0x000ea20000000800 */
[----:B0-----:R-:W-:Y:S02]  /*ab80*/  IMAD R22, R15, R14, R10 ;  /* 0x0000000e0f167224 */ /* 0x001fe400078e020a */
[----:B------:R-:W-:-:S04]  /*ab90*/  IMAD.X R3, RZ, RZ, ~R0, P0 ;  /* 0x000000ffff037224 */ /* 0x000fc800000e0e00 */
[-C--:B------:R-:W-:Y:S01]  /*aba0*/  IMAD R0, R3, R12.reuse, RZ ;  /* 0x0000000c03007224 */ /* 0x080fe200078e02ff */
[----:B------:R-:W0:Y:S01]  /*abb0*/  LDC R6, c[0x0][0x608] ;  /* 0x00018200ff067b82 */ /* 0x000e220000000800 */
[----:B-1----:R-:W-:-:S04]  /*abc0*/  IMAD.WIDE.U32 R2, R5, R12, R18 ;  /* 0x0000000c05027225 */ /* 0x002fc800078e0012 */
[----:B------:R-:W-:Y:S01]  /*abd0*/  IMAD R5, R5, R13, R0 ;  /* 0x0000000d05057224 */ /* 0x000fe200078e0200 */
[----:B------:R-:W-:Y:S02]  /*abe0*/  I2FP.F32.U32 R0, R20 ;  /* 0x0000001400007245 */ /* 0x000fe40000201000 */
[----:B------:R-:W1:Y:S01]  /*abf0*/  LDC R24, c[0x0][0x658] ;  /* 0x00019600ff187b82 */ /* 0x000e620000000800 */
[----:B------:R-:W-:Y:S01]  /*ac00*/  IMAD.IADD R3, R3, 0x1, R5 ;  /* 0x0000000103037824 */ /* 0x000fe200078e0205 */
[----:B---3--:R-:W-:Y:S01]  /*ac10*/  ISETP.NE.U32.AND P0, PT, R26, RZ, PT ;  /* 0x000000ff1a00720c */ /* 0x008fe20003f05070 */
[----:B------:R-:W-:Y:S01]  /*ac20*/  FMUL R0, R0, UR4 ;  /* 0x0000000400007c20 */ /* 0x000fe20008400000 */
[----:B------:R-:W-:Y:S02]  /*ac30*/  IMAD.MOV.U32 R5, RZ, RZ, -0x1 ;  /* 0xffffffffff057424 */ /* 0x000fe400078e00ff */
[----:B------:R-:W-:Y:S01]  /*ac40*/  ISETP.NE.AND.EX P0, PT, R27, RZ, PT, P0 ;  /* 0x000000ff1b00720c */ /* 0x000fe20003f05300 */
[----:B------:R3:W4:Y:S01]  /*ac50*/  F2I.U32.TRUNC.NTZ R12, R0 ;  /* 0x00000000000c7305 */ /* 0x000722000020f000 */
[----:B------:R-:W3:Y:S01]  /*ac60*/  LDC R15, c[0x0][0x148] ;  /* 0x00005200ff0f7b82 */ /* 0x000ee20000000800 */
[----:B--2---:R-:W-:-:S02]  /*ac70*/  SHF.R.U64 R10, R2, R4, R3 ;  /* 0x00000004020a7219 */ /* 0x004fc40000001203 */
[----:B------:R-:W-:-:S05]  /*ac80*/  SHF.R.U32.HI R3, RZ, R4, R3 ;  /* 0x00000004ff037219 */ /* 0x000fca0000011603 */
[----:B------:R-:W2:Y:S01]  /*ac90*/  LDC R14, c[0x0][0x600] ;  /* 0x00018000ff0e7b82 */ /* 0x000ea20000000800 */
[-CC-:B0-----:R-:W-:Y:S02]  /*aca0*/  SHF.R.U64 R8, R10, R6.reuse, R3.reuse ;  /* 0x000000060a087219 */ /* 0x181fe40000001203 */
[----:B------:R-:W-:-:S05]  /*acb0*/  SHF.R.U32.HI R3, RZ, R6, R3 ;  /* 0x00000006ff037219 */ /* 0x000fca0000011603 */
[----:B------:R-:W0:Y:S01]  /*acc0*/  LDC R21, c[0x0][0x648] ;  /* 0x00019200ff157b82 */ /* 0x000e220000000800 */
[-CC-:B-1----:R-:W-:Y:S02]  /*acd0*/  SHF.R.U64 R13, R8, R24.reuse, R3.reuse ;  /* 0x00000018080d7219 */ /* 0x182fe40000001203 */
[-C--:B------:R-:W-:Y:S02]  /*ace0*/  SHF.L.U32 R5, R5, R24.reuse, RZ ;  /* 0x0000001805057219 */ /* 0x080fe400000006ff */
[-C--:B------:R-:W-:Y:S01]  /*acf0*/  SHF.R.U32.HI R3, RZ, R24.reuse, R3 ;  /* 0x00000018ff037219 */ /* 0x080fe20000011603 */
[----:B------:R-:W-:Y:S01]  /*ad00*/  IMAD.MOV.U32 R2, RZ, RZ, R13 ;  /* 0x000000ffff027224 */ /* 0x000fe200078e000d */
[----:B------:R-:W-:Y:S01]  /*ad10*/  SHF.L.U32 R24, R7, R24, RZ ;  /* 0x0000001807187219 */ /* 0x000fe200000006ff */
[----:B------:R-:W1:Y:S01]  /*ad20*/  LDC R25, c[0x0][0x638] ;  /* 0x00018e00ff197b82 */ /* 0x000e620000000800 */
[----:B------:R-:W-:-:S07]  /*ad30*/  LOP3.LUT R19, RZ, R5, RZ, 0x33, !PT ;  /* 0x00000005ff137212 */ /* 0x000fce00078e33ff */
[----:B------:R-:W0:Y:S01]  /*ad40*/  LDC R28, c[0x0][0x610] ;  /* 0x00018400ff1c7b82 */ /* 0x000e220000000800 */
[----:B----4-:R-:W-:Y:S05]  /*ad50*/  @!P0 BRA `(.L_x_289) ;  /* 0x0000000000288947 */ /* 0x010fea0003800000 */
[----:B---3--:R-:W3:Y:S02]  /*ad60*/  LDC R0, c[0x0][0x64c] ;  /* 0x00019300ff007b82 */ /* 0x008ee40000000800 */
[----:B---3--:R-:W-:-:S05]  /*ad70*/  IADD3 R7, P0, R13, R0, RZ ;  /* 0x000000000d077210 */ /* 0x008fca0007f1e0ff */
        /* <DEDUP_REMOVED lines=8> */
.L_x_289:
[----:B------:R-:W4:Y:S01]  /*ae00*/  LDC R4, c[0x0][0x65c] ;  /* 0x00019700ff047b82 */ /* 0x000f220000000800 */
[----:B0--3--:R-:W-:Y:S01]  /*ae10*/  SHF.R.U64 R0, R2, R21, R3 ;  /* 0x0000001502007219 */ /* 0x009fe20000001203 */
[----:B--2---:R-:W-:Y:S01]  /*ae20*/  VIADD R3, R14, 0xffffffff ;  /* 0xffffffff0e037836 */ /* 0x004fe20000000000 */
[----:B------:R-:W-:Y:S01]  /*ae30*/  LOP3.LUT R19, R8, R19, RZ, 0xc0, !PT ;  /* 0x0000001308137212 */ /* 0x000fe200078ec0ff */
[----:B------:R-:W-:Y:S02]  /*ae40*/  IMAD.MOV R12, RZ, RZ, -R12 ;  /* 0x000000ffff0c7224 */ /* 0x000fe400078e0a0c */
[----:B------:R-:W-:Y:S01]  /*ae50*/  IMAD.MOV R2, RZ, RZ, -R0 ;  /* 0x000000ffff027224 */ /* 0x000fe200078e0a00 */
[----:B------:R-:W-:Y:S01]  /*ae60*/  LOP3.LUT R3, R10, R3, RZ, 0xc0, !PT ;  /* 0x000000030a037212 */ /* 0x000fe200078ec0ff */
[----:B------:R-:W-:Y:S02]  /*ae70*/  IMAD R19, R24, R0, R19 ;  /* 0x0000000018137224 */ /* 0x000fe400078e0213 */
[----:B-1----:R-:W-:-:S04]  /*ae80*/  IMAD R0, R2, R25, R13 ;  /* 0x0000001902007224 */ /* 0x002fc800078e020d */
[----:B------:R-:W-:Y:S01]  /*ae90*/  IMAD R2, R0, R14, R3 ;  /* 0x0000000e00027224 */ /* 0x000fe200078e0203 */
[----:B----4-:R-:W-:Y:S01]  /*aea0*/  ISETP.NE.AND P0, PT, R4, 0x1, PT ;  /* 0x000000010400780c */ /* 0x010fe20003f05270 */
[----:B------:R-:W-:-:S05]  /*aeb0*/  IMAD.MOV.U32 R4, RZ, RZ, 0x1 ;  /* 0x00000001ff047424 */ /* 0x000fca00078e00ff */
[----:B------:R-:W-:-:S07]  /*aec0*/  PRMT R0, R4, 0x7610, R0 ;  /* 0x0000761004007816 */ /* 0x000fce0000000000 */
[----:B------:R-:W-:-:S04]  /*aed0*/  @P0 IMAD R22, R15, R12, R20 ;  /* 0x0000000c0f160224 */ /* 0x000fc800078e0214 */
[----:B------:R-:W-:-:S05]  /*aee0*/  IMAD R19, R19, R28, R22 ;  /* 0x0000001c13137224 */ /* 0x000fca00078e0216 */
[----:B------:R-:W-:Y:S02]  /*aef0*/  SEL R22, R2, R19, !P0 ;  /* 0x0000001302167207 */ /* 0x000fe40004000000 */
[----:B------:R-:W-:Y:S01]  /*af00*/  SEL R19, R19, R2, !P0 ;  /* 0x0000000213137207 */ /* 0x000fe20004000000 */
[----:B------:R-:W-:-:S07]  /*af10*/  IMAD.MOV.U32 R2, RZ, RZ, R11 ;  /* 0x000000ffff027224 */ /* 0x000fce00078e000b */
.L_x_287:
[----:B------:R-:W-:Y:S02]  /*af20*/  LOP3.LUT P0, RZ, R0, 0xff, RZ, 0xc0, !PT ;  /* 0x000000ff00ff7812 */ /* 0x000fe4000780c0ff */
[----:B------:R-:W-:-:S11]  /*af30*/  LOP3.LUT R173, R173, 0x1, RZ, 0x3c, !PT ;  /* 0x00000001adad7812 */ /* 0x000fd600078e3cff */
[----:B------:R-:W-:Y:S05]  /*af40*/  @P0 BRA `(.L_x_290) ;  /* 0xffffff6400400947 */ /* 0x000fea000383ffff */
[----:B------:R-:W-:Y:S05]  /*af50*/  EXIT ;  /* 0x000000000000794d */ /* 0x000fea0003800000 */
.L_x_13:
[----:B------:R-:W-:-:S08]  /*af60*/  ISETP.NE.AND P0, PT, R0, RZ, PT ;  /* 0x000000ff0000720c */ /* 0x000fd00003f05270 */
[----:B0-----:R-:W0:-:S00]  /*af70*/  USETMAXREG.DEALLOC.CTAPOOL 0x28 ;  /* 0x00000028000079c8 */ /* 0x001e0000080e0500 */
[----:B------:R-:W-:Y:S05]  /*af80*/  @P0 EXIT ;  /* 0x000000000000094d */ /* 0x000fea0003800000 */
[----:B0-----:R-:W-:Y:S01]  /*af90*/  LOP3.LUT P0, RZ, R8, 0xff, RZ, 0xc0, !PT ;  /* 0x000000ff08ff7812 */ /* 0x001fe2000780c0ff */
[----:B------:R-:W-:Y:S02]  /*afa0*/  IMAD.MOV.U32 R0, RZ, RZ, 0x1 ;  /* 0x00000001ff007424 */ /* 0x000fe400078e00ff */
[----:B------:R-:W-:-:S10]  /*afb0*/  IMAD.MOV.U32 R7, RZ, RZ, RZ ;  /* 0x000000ffff077224 */ /* 0x000fd400078e00ff */
[----:B------:R-:W-:Y:S05]  /*afc0*/  @!P0 BRA `(.L_x_291) ;  /* 0x0000000c00a48947 */ /* 0x000fea0003800000 */
[----:B------:R-:W-:Y:S01]  /*afd0*/  LOP3.LUT P0, RZ, R4, 0x1f, RZ, 0xc0, !PT ;  /* 0x0000001f04ff7812 */ /* 0x000fe2000780c0ff */
[----:B------:R-:W-:Y:S01]  /*afe0*/  ULDC UR21, c[0x0][0x658] ;  /* 0x0001960000157ab9 */ /* 0x000fe20000000800 */
[----:B------:R-:W-:Y:S01]  /*aff0*/  UMOV UR4, 0xffffffff ;  /* 0xffffffff00047882 */ /* 0x000fe20000000000 */
[----:B------:R-:W-:Y:S01]  /*b000*/  BSSY B0, `(.L_x_291) ;  /* 0x00000e5000007945 */ /* 0x000fe20003800000 */
[----:B------:R-:W-:Y:S01]  /*b010*/  USHF.L.U32 UR4, UR4, UR21, URZ ;  /* 0x0000001504047299 */ /* 0x000fe2000800063f */
[C---:B------:R-:W-:Y:S01]  /*b020*/  ISETP.NE.AND P2, PT, R3.reuse, RZ, PT ;  /* 0x000000ff0300720c */ /* 0x040fe20003f45270 */
[----:B------:R-:W-:Y:S01]  /*b030*/  IMAD.MOV.U32 R8, RZ, RZ, 0x1 ;  /* 0x00000001ff087424 */ /* 0x000fe200078e00ff */
[----:B------:R-:W-:Y:S01]  /*b040*/  ISETP.NE.OR P0, PT, R3, RZ, !P0 ;  /* 0x000000ff0300720c */ /* 0x000fe20004705670 */
[----:B------:R-:W-:Y:S01]  /*b050*/  IMAD.MOV.U32 R0, RZ, RZ, 0x1 ;  /* 0x00000001ff007424 */ /* 0x000fe200078e00ff */
[----:B------:R-:W-:Y:S01]  /*b060*/  LOP3.LUT R6, R16, 0x2, RZ, 0xfc, !PT ;  /* 0x0000000210067812 */ /* 0x000fe200078efcff */
[----:B------:R-:W-:Y:S01]  /*b070*/  IMAD.MOV.U32 R7, RZ, RZ, RZ ;  /* 0x000000ffff077224 */ /* 0x000fe200078e00ff */
[----:B------:R-:W-:Y:S01]  /*b080*/  ULDC UR13, c[0x0][0x600] ;  /* 0x00018000000d7ab9 */ /* 0x000fe20000000800 */
[----:B------:R-:W-:Y:S01]  /*b090*/  UMOV UR5, 0x1 ;  /* 0x0000000100057882 */ /* 0x000fe20000000000 */
[----:B------:R-:W-:-:S02]  /*b0a0*/  UIADD3 UR30, UR37, 0x1, URZ ;  /* 0x00000001251e7890 */ /* 0x000fc4000fffe03f */
[----:B------:R-:W-:Y:S02]  /*b0b0*/  UIADD3 UR13, UR13, -0x1, URZ ;  /* 0xffffffff0d0d7890 */ /* 0x000fe4000fffe03f */
[----:B------:R-:W-:Y:S02]  /*b0c0*/  USHF.L.U32 UR21, UR5, UR21, URZ ;  /* 0x0000001505157299 */ /* 0x000fe4000800063f */
[----:B------:R-:W-:Y:S01]  /*b0d0*/  ULOP3.LUT UR29, URZ, UR4, URZ, 0x33, !UPT ;  /* 0x000000043f1d7292 */ /* 0x000fe2000f8e333f */
[----:B------:R-:W-:-:S11]  /*b0e0*/  ULDC.64 UR22, c[0x0][0x198] ;  /* 0x0000660000167ab9 */ /* 0x000fd60000000a00 */
.L_x_303:
[----:B------:R-:W-:-:S03]  /*b0f0*/  UMOV UR4, 0xffffffff ;  /* 0xffffffff00047882 */ /* 0x000fc60000000000 */
[----:B------:R-:W-:Y:S05]  /*b100*/  BRA.DIV UR4, `(.L_x_292) ;  /* 0x00000012048c7947 */ /* 0x000fea000b800000 */
[----:B------:R-:W-:-:S13]  /*b110*/  ELECT P6, URZ, PT ;  /* 0x00000000003f782f */ /* 0x000fda00038c0000 */
.L_x_317:
[----:B------:R-:W0:Y:S01]  /*b120*/  LDC R3, c[0x0][0x28c] ;  /* 0x0000a300ff037b82 */ /* 0x000e220000000800 */
[----:B------:R-:W-:Y:S01]  /*b130*/  BSSY B1, `(.L_x_293) ;  /* 0x0000059000017945 */ /* 0x000fe20003800000 */
[----:B0-----:R-:W-:-:S13]  /*b140*/  ISETP.LT.OR P6, PT, R3, 0x1, !P6 ;  /* 0x000000010300780c */ /* 0x001fda00077c1670 */
[----:B------:R-:W-:Y:S05]  /*b150*/  @P6 BRA `(.L_x_294) ;  /* 0x0000000400586947 */ /* 0x000fea0003800000 */
[----:B------:R-:W-:Y:S02]  /*b160*/  IMAD.SHL.U32 R19, R19, 0x40, RZ ;  /* 0x0000004013137824 */ /* 0x000fe400078e00ff */
[----:B------:R-:W-:Y:S02]  /*b170*/  IMAD.SHL.U32 R22, R22, 0x100, RZ ;  /* 0x0000010016167824 */ /* 0x000fe400078e00ff */
[----:B------:R-:W-:Y:S02]  /*b180*/  IMAD.MOV.U32 R12, RZ, RZ, RZ ;  /* 0x000000ffff0c7224 */ /* 0x000fe400078e00ff */
[----:B------:R-:W-:Y:S02]  /*b190*/  IMAD.U32 R13, RZ, RZ, UR30 ;  /* 0x0000001eff0d7e24 */ /* 0x000fe4000f8e00ff */
[----:B------:R-:W-:Y:S02]  /*b1a0*/  IMAD.MOV.U32 R3, RZ, RZ, R0 ;  /* 0x000000ffff037224 */ /* 0x000fe400078e0000 */
[----:B------:R-:W-:-:S07]  /*b1b0*/  IMAD.MOV.U32 R4, RZ, RZ, R7 ;  /* 0x000000ffff047224 */ /* 0x000fce00078e0007 */
.L_x_298:
[----:B------:R-:W0:Y:S01]  /*b1c0*/  S2R R10, SR_CgaCtaId ;  /* 0x00000000000a7919 */ /* 0x000e220000008800 */
[----:B------:R-:W-:Y:S01]  /*b1d0*/  MOV R5, 0x400 ;  /* 0x0000040000057802 */ /* 0x000fe20000000f00 */
[----:B------:R-:W1:Y:S03]  /*b1e0*/  @!P2 LDC R9, c[0x0][0x500] ;  /* 0x00014000ff09ab82 */ /* 0x000e660000000800 */
[----:B0-----:R-:W-:Y:S02]  /*b1f0*/  LEA R11, R10, R5, 0x18 ;  /* 0x000000050a0b7211 */ /* 0x001fe400078ec0ff */
[----:B------:R-:W-:-:S03]  /*b200*/  SHF.L.U32 R5, R3, 0x1f, RZ ;  /* 0x0000001f03057819 */ /* 0x000fc600000006ff */
[----:B------:R-:W-:-:S04]  /*b210*/  IMAD R10, R4, 0x8, R11 ;  /* 0x00000008040a7824 */ /* 0x000fc800078e020b */
[----:B------:R-:W0:Y:S02]  /*b220*/  SYNCS.PHASECHK.TRANS64.TRYWAIT P1, [R10+URZ+0x28], R5 ;  /* 0x000028050a0075a7 */ /* 0x000e24000802017f */
[----:B01----:R-:W-:Y:S05]  /*b230*/  @!P1 BRA `(.L_x_295) ;  /* 0x0000001000609947 */ /* 0x003fea0003800000 */
.L_x_318:
[----:B0-----:R-:W-:Y:S01]  /*b240*/  PRMT R5, R6, 0x9910, RZ ;  /* 0x0000991006057816 */ /* 0x001fe200000000ff */
[----:B------:R0:W-:Y:S03]  /*b250*/  @!P2 SYNCS.ARRIVE.TRANS64 RZ, [R10+URZ], R9 ;  /* 0x000000090affa9a7 */ /* 0x0001e6000800003f */
[----:B------:R-:W-:-:S13]  /*b260*/  ISETP.NE.AND P1, PT, R5, 0x2, PT ;  /* 0x000000020500780c */ /* 0x000fda0003f25270 */
[----:B0-----:R-:W-:Y:S05]  /*b270*/  @P1 BRA `(.L_x_296) ;  /* 0x0000000000041947 */ /* 0x001fea0003800000 */
[----:B------:R-:W-:Y:S01]  /*b280*/  BPT.TRAP 0x1 ;  /* 0x000000040000795c */ /* 0x000fe20000300000 */
.L_x_296:
[----:B------:R-:W-:Y:S05]  /*b290*/  @P0 BRA `(.L_x_297) ;  /* 0x0000000000040947 */ /* 0x000fea0003800000 */
[----:B------:R-:W-:Y:S01]  /*b2a0*/  BPT.TRAP 0x1 ;  /* 0x000000040000795c */ /* 0x000fe20000300000 */
.L_x_297:
[--C-:B------:R-:W-:Y:S01]  /*b2b0*/  IMAD R5, R4, 0x8000, R11.reuse ;  /* 0x0000800004057824 */ /* 0x100fe200078e020b */
[----:B------:R-:W-:Y:S01]  /*b2c0*/  R2UR UR10, R12 ;  /* 0x000000000c0a72ca */ /* 0x000fe200000e0000 */
[----:B------:R-:W-:Y:S01]  /*b2d0*/  IMAD R11, R4, 0x20000, R11 ;  /* 0x00020000040b7824 */ /* 0x000fe200078e020b */
[----:B------:R-:W-:Y:S01]  /*b2e0*/  R2UR UR9, R10 ;  /* 0x000000000a0972ca */ /* 0x000fe200000e0000 */
[----:B------:R-:W-:Y:S01]  /*b2f0*/  UIADD3 UR14, UP0, UR22, 0xf0, URZ ;  /* 0x000000f0160e7890 */ /* 0x000fe2000ff1e03f */
[----:B------:R-:W-:Y:S01]  /*b300*/  R2UR UR40, R5 ;  /* 0x00000000052872ca */ /* 0x000fe200000e0000 */
[----:B------:R-:W-:Y:S01]  /*b310*/  VIADD R13, R13, 0xffffffff ;  /* 0xffffffff0d0d7836 */ /* 0x000fe20000000000 */
[----:B------:R-:W-:Y:S01]  /*b320*/  R2UR UR18, R11 ;  /* 0x000000000b1272ca */ /* 0x000fe200000e0000 */
[----:B------:R-:W-:Y:S01]  /*b330*/  UIADD3.X UR15, URZ, UR23, URZ, UP0, !UPT ;  /* 0x000000173f0f7290 */ /* 0x000fe200087fe43f */
[----:B------:R-:W-:Y:S01]  /*b340*/  R2UR UR11, R19 ;  /* 0x00000000130b72ca */ /* 0x000fe200000e0000 */
[----:B------:R-:W-:Y:S01]  /*b350*/  UIADD3 UR6, UP1, UR22, 0x1f0, URZ ;  /* 0x000001f016067890 */ /* 0x000fe2000ff3e03f */
[----:B------:R-:W-:Y:S01]  /*b360*/  R2UR UR12, R2 ;  /* 0x00000000020c72ca */ /* 0x000fe200000e0000 */
[----:B------:R-:W-:Y:S01]  /*b370*/  UMOV UR4, 0x0 ;  /* 0x0000000000047882 */ /* 0x000fe20000000000 */
[----:B------:R-:W-:Y:S01]  /*b380*/  R2UR UR35, R22 ;  /* 0x00000000162372ca */ /* 0x000fe200000e0000 */
[----:B------:R-:W-:Y:S01]  /*b390*/  UIADD3 UR58, UR10, 0x20, URZ ;  /* 0x000000200a3a7890 */ /* 0x000fe2000fffe03f */
[----:B------:R-:W-:Y:S01]  /*b3a0*/  ISETP.GT.AND P3, PT, R13, 0x1, PT ;  /* 0x000000010d00780c */ /* 0x000fe20003f64270 */
[----:B------:R-:W-:Y:S01]  /*b3b0*/  UIADD3 UR50, UR10, 0x40, URZ ;  /* 0x000000400a327890 */ /* 0x000fe2000fffe03f */
[----:B------:R-:W-:Y:S01]  /*b3c0*/  VIADD R4, R4, 0x1 ;  /* 0x0000000104047836 */ /* 0x000fe20000000000 */
[----:B------:R-:W-:Y:S01]  /*b3d0*/  UIADD3 UR8, UR40, 0x180, URZ ;  /* 0x0000018028087890 */ /* 0x000fe2000fffe03f */
[----:B------:R-:W-:Y:S01]  /*b3e0*/  VIADD R12, R12, 0x80 ;  /* 0x000000800c0c7836 */ /* 0x000fe20000000000 */
[----:B------:R-:W-:-:S02]  /*b3f0*/  UIADD3 UR56, UR40, 0x2180, URZ ;  /* 0x0000218028387890 */ /* 0x000fc4000fffe03f */
[----:B------:R-:W-:Y:S01]  /*b400*/  UIADD3 UR48, UR40, 0x4180, URZ ;  /* 0x0000418028307890 */ /* 0x000fe2000fffe03f */
[C---:B------:R-:W-:Y:S01]  /*b410*/  ISETP.NE.AND P1, PT, R4.reuse, 0x5, PT ;  /* 0x000000050400780c */ /* 0x040fe20003f25270 */
[----:B------:R-:W-:Y:S02]  /*b420*/  UIADD3 UR42, UR10, 0x60, URZ ;  /* 0x000000600a2a7890 */ /* 0x000fe4000fffe03f */
[----:B------:R-:W-:Y:S01]  /*b430*/  UIADD3 UR40, UR40, 0x6180, URZ ;  /* 0x0000618028287890 */ /* 0x000fe2000fffe03f */
[----:B------:R-:W-:Y:S01]  /*b440*/  SEL R10, RZ, 0x1, P1 ;  /* 0x00000001ff0a7807 */ /* 0x000fe20000800000 */
[----:B------:R-:W-:Y:S01]  /*b450*/  UMOV UR5, 0x10000000 ;  /* 0x1000000000057882 */ /* 0x000fe20000000000 */
[----:B------:R-:W-:Y:S01]  /*b460*/  UIADD3.X UR7, URZ, UR23, URZ, UP1, !UPT ;  /* 0x000000173f077290 */ /* 0x000fe20008ffe43f */
[----:B------:R0:W-:Y:S01]  /*b470*/  UTMALDG.3D [UR8], [UR14], desc[UR4] ;  /* 0x000004080e0075b4 */ /* 0x0001e20008011000 */
[----:B------:R-:W-:Y:S01]  /*b480*/  UIADD3 UR32, UR18, 0x28180, URZ ;  /* 0x0002818012207890 */ /* 0x000fe2000fffe03f */
[----:B------:R-:W-:Y:S01]  /*b490*/  LOP3.LUT R3, R3, R10, RZ, 0x3c, !PT ;  /* 0x0000000a03037212 */ /* 0x000fe200078e3cff */
[----:B------:R-:W-:Y:S01]  /*b4a0*/  UIADD3 UR24, UR18, 0x30180, URZ ;  /* 0x0003018012187890 */ /* 0x000fe2000fffe03f */
[----:B------:R-:W-:Y:S01]  /*b4b0*/  SEL R4, R4, RZ, P1 ;  /* 0x000000ff04047207 */ /* 0x000fe20000800000 */
[----:B------:R-:W-:Y:S01]  /*b4c0*/  UIADD3 UR16, UR18, 0x38180, URZ ;  /* 0x0003818012107890 */ /* 0x000fe2000fffe03f */
[----:B------:R-:W-:Y:S01]  /*b4d0*/  UMOV UR57, UR9 ;  /* 0x0000000900397c82 */ /* 0x000fe20008000000 */
        /* <DEDUP_REMOVED lines=8> */
[----:B------:R1:W-:Y:S01]  /*b560*/  UTMALDG.3D [UR56], [UR14], desc[UR4] ;  /* 0x000004380e0075b4 */ /* 0x0003e20008011000 */
[----:B------:R-:W-:Y:S01]  /*b570*/  UMOV UR33, UR9 ;  /* 0x0000000900217c82 */ /* 0x000fe20008000000 */
[----:B------:R-:W-:Y:S01]  /*b580*/  UMOV UR34, UR10 ;  /* 0x0000000a00227c82 */ /* 0x000fe20008000000 */
[----:B------:R-:W-:Y:S01]  /*b590*/  UMOV UR36, UR12 ;  /* 0x0000000c00247c82 */ /* 0x000fe20008000000 */
[----:B------:R-:W-:Y:S01]  /*b5a0*/  UMOV UR25, UR9 ;  /* 0x0000000900197c82 */ /* 0x000fe20008000000 */
[----:B------:R-:W-:Y:S01]  /*b5b0*/  UMOV UR27, UR35 ;  /* 0x00000023001b7c82 */ /* 0x000fe20008000000 */
[----:B------:R-:W-:Y:S01]  /*b5c0*/  UMOV UR28, UR12 ;  /* 0x0000000c001c7c82 */ /* 0x000fe20008000000 */
[----:B------:R-:W-:Y:S01]  /*b5d0*/  UMOV UR26, UR58 ;  /* 0x0000003a001a7c82 */ /* 0x000fe20008000000 */
[----:B0-----:R-:W-:Y:S01]  /*b5e0*/  UIADD3 UR8, UR18, 0x40180, URZ ;  /* 0x0004018012087890 */ /* 0x001fe2000fffe03f */
[----:B------:R1:W-:Y:S01]  /*b5f0*/  UTMALDG.3D [UR48], [UR14], desc[UR4] ;  /* 0x000004300e0075b4 */ /* 0x0003e20008011000 */
[----:B------:R-:W-:Y:S01]  /*b600*/  UMOV UR17, UR9 ;  /* 0x0000000900117c82 */ /* 0x000fe20008000000 */
[----:B------:R-:W-:Y:S01]  /*b610*/  UMOV UR19, UR35 ;  /* 0x0000002300137c82 */ /* 0x000fe20008000000 */
[----:B------:R-:W-:Y:S01]  /*b620*/  UMOV UR20, UR12 ;  /* 0x0000000c00147c82 */ /* 0x000fe20008000000 */
[----:B------:R-:W-:Y:S01]  /*b630*/  UMOV UR18, UR50 ;  /* 0x0000003200127c82 */ /* 0x000fe20008000000 */
[----:B------:R-:W-:Y:S01]  /*b640*/  UMOV UR11, UR35 ;  /* 0x00000023000b7c82 */ /* 0x000fe20008000000 */
[----:B------:R-:W-:Y:S01]  /*b650*/  UMOV UR10, UR42 ;  /* 0x0000002a000a7c82 */ /* 0x000fe20008000000 */
[----:B------:R1:W-:Y:S01]  /*b660*/  UTMALDG.3D [UR40], [UR14], desc[UR4] ;  /* 0x000004280e0075b4 */ /* 0x0003e20008011000 */
[----:B------:R1:W-:Y:S01]  /*b670*/  UTMALDG.3D [UR32], [UR6], desc[UR4] ;  /* 0x00000420060075b4 */ /* 0x0003e20008011000 */
[----:B------:R1:W-:Y:S01]  /*b680*/  UTMALDG.3D [UR24], [UR6], desc[UR4] ;  /* 0x00000418060075b4 */ /* 0x0003e20008011000 */
[----:B------:R1:W-:Y:S01]  /*b690*/  UTMALDG.3D [UR16], [UR6], desc[UR4] ;  /* 0x00000410060075b4 */ /* 0x0003e20008011000 */
[----:B------:R1:W-:Y:S02]  /*b6a0*/  UTMALDG.3D [UR8], [UR6], desc[UR4] ;  /* 0x00000408060075b4 */ /* 0x0003e40008011000 */
[----:B-1----:R-:W-:Y:S05]  /*b6b0*/  @P3 BRA `(.L_x_298) ;  /* 0xfffffff800c03947 */ /* 0x002fea000383ffff */
.L_x_294:
[----:B------:R-:W-:Y:S05]  /*b6c0*/  BSYNC B1 ;  /* 0x0000000000017941 */ /* 0x000fea0003800000 */
.L_x_293:
[----:B------:R-:W2:Y:S01]  /*b6d0*/  LDL.64 R10, [R1] ;  /* 0x00000000010a7983 */ /* 0x000ea20000100a00 */
[----:B------:R-:W-:Y:S01]  /*b6e0*/  LOP3.LUT P4, RZ, R8, 0xff, RZ, 0xc0, !PT ;  /* 0x000000ff08ff7812 */ /* 0x000fe2000788c0ff */
[----:B------:R-:W-:Y:S01]  /*b6f0*/  VIADD R4, R7, UR37 ;  /* 0x0000002507047c36 */ /* 0x000fe20008000000 */
[----:B------:R-:W-:Y:S01]  /*b700*/  ULDC.64 UR4, c[0x0][0x650] ;  /* 0x0001940000047ab9 */ /* 0x000fe20000000a00 */
[----:B------:R-:W-:Y:S01]  /*b710*/  IMAD.U32 R7, RZ, RZ, UR37 ;  /* 0x00000025ff077e24 */ /* 0x000fe2000f8e00ff */
[----:B------:R-:W-:Y:S01]  /*b720*/  UISETP.GE.U32.AND UP0, UPT, UR37, 0x5, UPT ;  /* 0x000000052500788c */ /* 0x000fe2000bf06070 */
[----:B------:R-:W-:Y:S01]  /*b730*/  BSSY B1, `(.L_x_299) ;  /* 0x000006f000017945 */ /* 0x000fe20003800000 */
[----:B------:R-:W-:Y:S01]  /*b740*/  ISETP.GT.U32.AND P1, PT, R4, 0x4, PT ;  /* 0x000000040400780c */ /* 0x000fe20003f24070 */
[----:B------:R-:W-:Y:S01]  /*b750*/  IMAD.MOV.U32 R19, RZ, RZ, -0x1 ;  /* 0xffffffffff137424 */ /* 0x000fe200078e00ff */
[----:B------:R-:W-:Y:S01]  /*b760*/  PRMT R8, RZ, 0x7610, R8 ;  /* 0x00007610ff087816 */ /* 0x000fe20000000008 */
[----:B------:R-:W-:Y:S01]  /*b770*/  IMAD.MOV.U32 R22, RZ, RZ, -0x1 ;  /* 0xffffffffff167424 */ /* 0x000fe200078e00ff */
[----:B------:R-:W-:-:S02]  /*b780*/  ISETP.LT.U32.AND P1, PT, R7, 0x5, P1 ;  /* 0x000000050700780c */ /* 0x000fc40000f21070 */
[----:B------:R-:W-:Y:S01]  /*b790*/  PLOP3.LUT P3, PT, PT, PT, UP0, 0x80, 0x0 ;  /* 0x000000000000781c */ /* 0x000fe20003f6f008 */
[----:B------:R-:W0:Y:S01]  /*b7a0*/  @P4 S2R R3, SR_CgaCtaId ;  /* 0x0000000000034919 */ /* 0x000e220000008800 */
[----:B------:R-:W-:-:S04]  /*b7b0*/  @P4 MOV R2, 0x400 ;  /* 0x0000040000024802 */ /* 0x000fc80000000f00 */
[----:B0-----:R-:W-:Y:S01]  /*b7c0*/  @P4 LEA R5, R3, R2, 0x18 ;  /* 0x0000000203054211 */ /* 0x001fe200078ec0ff */
[----:B------:R-:W-:-:S03]  /*b7d0*/  IMAD.WIDE.U32 R2, R4, -0x33333333, RZ ;  /* 0xcccccccd04027825 */ /* 0x000fc600078e00ff */
[----:B------:R0:W-:Y:S01]  /*b7e0*/  @P4 SYNCS.ARRIVE.TRANS64.A1T0 RZ, [R5+URZ+0x88], RZ ;  /* 0x000088ff05ff49a7 */ /* 0x0001e2000810003f */
[----:B------:R-:W-:Y:S01]  /*b7f0*/  IMAD.MOV.U32 R2, RZ, RZ, -0x1 ;  /* 0xffffffffff027424 */ /* 0x000fe200078e00ff */
[----:B0-----:R-:W-:Y:S02]  /*b800*/  SHF.R.U32.HI R5, RZ, 0x2, R3 ;  /* 0x00000002ff057819 */ /* 0x001fe40000011603 */
[----:B------:R-:W-:-:S03]  /*b810*/  SEL R3, RZ, 0x1, !P1 ;  /* 0x00000001ff037807 */ /* 0x000fc60004800000 */
[----:B------:R-:W-:Y:S01]  /*b820*/  IMAD R7, R5, -0x5, R4 ;  /* 0xfffffffb05077824 */ /* 0x000fe200078e0204 */
[----:B------:R-:W-:Y:S02]  /*b830*/  LOP3.LUT R0, R0, R3, RZ, 0x3c, !PT ;  /* 0x0000000300007212 */ /* 0x000fe400078e3cff */
[----:B------:R-:W-:Y:S02]  /*b840*/  PRMT R3, RZ, 0x7610, R3 ;  /* 0x00007610ff037816 */ /* 0x000fe40000000003 */
[----:B------:R-:W-:Y:S02]  /*b850*/  @P3 LOP3.LUT R0, R0, 0x1, R5, 0x78, !PT ;  /* 0x0000000100003812 */ /* 0x000fe400078e7805 */
[----:B--2---:R-:W-:-:S04]  /*b860*/  IADD3 R18, P4, R18, R10, RZ ;  /* 0x0000000a12127210 */ /* 0x004fc80007f9e0ff */
[----:B------:R-:W-:Y:S01]  /*b870*/  ISETP.GE.U32.AND P1, PT, R18, UR4, PT ;  /* 0x0000000412007c0c */ /* 0x000fe2000bf26070 */
[----:B------:R-:W-:-:S05]  /*b880*/  IMAD.X R17, R17, 0x1, R23, P4 ;  /* 0x0000000111117824 */ /* 0x000fca00020e0617 */
[----:B------:R-:W-:-:S13]  /*b890*/  ISETP.GE.U32.AND.EX P1, PT, R17, UR5, PT, P1 ;  /* 0x0000000511007c0c */ /* 0x000fda000bf26110 */
[----:B------:R-:W-:Y:S05]  /*b8a0*/  @P1 BRA `(.L_x_300) ;  /* 0x00000004005c1947 */ /* 0x000fea0003800000 */
[----:B------:R-:W0:Y:S01]  /*b8b0*/  S2R R11, SR_CTAID.X ;  /* 0x00000000000b7919 */ /* 0x000e220000002500 */
[----:B------:R-:W-:Y:S01]  /*b8c0*/  ULDC.64 UR4, c[0x0][0x628] ;  /* 0x00018a0000047ab9 */ /* 0x000fe20000000a00 */
[----:B------:R-:W1:Y:S01]  /*b8d0*/  LDC R12, c[0x0][0x144] ;  /* 0x00005100ff0c7b82 */ /* 0x000e620000000800 */
[----:B------:R-:W-:Y:S01]  /*b8e0*/  ISETP.NE.U32.AND P1, PT, RZ, UR4, PT ;  /* 0x00000004ff007c0c */ /* 0x000fe2000bf25070 */
[----:B------:R-:W2:Y:S01]  /*b8f0*/  S2R R9, SR_CTAID.Y ;  /* 0x0000000000097919 */ /* 0x000ea20000002600 */
[----:B------:R-:W-:Y:S01]  /*b900*/  ULDC UR6, c[0x0][0x150] ;  /* 0x0000540000067ab9 */ /* 0x000fe20000000800 */
[----:B------:R-:W-:Y:S01]  /*b910*/  ULDC UR7, c[0x0][0x630] ;  /* 0x00018c0000077ab9 */ /* 0x000fe20000000800 */
[----:B------:R-:W-:Y:S01]  /*b920*/  ISETP.NE.AND.EX P1, PT, RZ, UR5, PT, P1 ;  /* 0x00000005ff007c0c */ /* 0x000fe2000bf25310 */
[----:B------:R-:W-:Y:S01]  /*b930*/  IMAD.MOV.U32 R2, RZ, RZ, R18 ;  /* 0x000000ffff027224 */ /* 0x000fe200078e0012 */
[----:B0-----:R-:W-:-:S05]  /*b940*/  I2FP.F32.U32 R3, R11 ;  /* 0x0000000b00037245 */ /* 0x001fca0000201000 */
[----:B------:R-:W-:Y:S01]  /*b950*/  FMUL R14, R3, UR6 ;  /* 0x00000006030e7c20 */ /* 0x000fe20008400000 */
[----:B------:R-:W-:-:S05]  /*b960*/  IMAD.MOV.U32 R3, RZ, RZ, R17 ;  /* 0x000000ffff037224 */ /* 0x000fca00078e0011 */
[----:B--2---:R-:W-:Y:S05]  /*b970*/  @!P1 BRA `(.L_x_301) ;  /* 0x0000000000289947 */ /* 0x004fea0003800000 */
[----:B------:R-:W-:Y:S02]  /*b980*/  ULDC UR6, c[0x0][0x634] ;  /* 0x00018d0000067ab9 */ /* 0x000fe40000000800 */
[----:B------:R-:W-:-:S05]  /*b990*/  IADD3 R3, P1, R18, UR6, RZ ;  /* 0x0000000612037c10 */ /* 0x000fca000ff3e0ff */
[----:B------:R-:W-:-:S04]  /*b9a0*/  IMAD.X R13, RZ, RZ, R17, P1 ;  /* 0x000000ffff0d7224 */ /* 0x000fc800008e0611 */
[----:B------:R-:W-:-:S04]  /*b9b0*/  IMAD.WIDE.U32 R4, R13, UR4, RZ ;  /* 0x000000040d047c25 */ /* 0x000fc8000f8e00ff */
[----:B------:R-:W-:-:S04]  /*b9c0*/  IMAD.WIDE.U32 R4, P1, R3, UR5, R4 ;  /* 0x0000000503047c25 */ /* 0x000fc8000f820004 */
[----:B------:R-:W-:-:S04]  /*b9d0*/  IMAD.WIDE.U32 R2, R3, UR4, RZ ;  /* 0x0000000403027c25 */ /* 0x000fc8000f8e00ff */
[----:B------:R-:W-:Y:S01]  /*b9e0*/  IMAD.MOV.U32 R2, RZ, RZ, R5 ;  /* 0x000000ffff027224 */ /* 0x000fe200078e0005 */
[----:B------:R-:W-:Y:S01]  /*b9f0*/  IADD3 RZ, P3, R3, R4, RZ ;  /* 0x0000000403ff7210 */ /* 0x000fe20007f7e0ff */
[----:B------:R-:W-:-:S04]  /*ba00*/  IMAD.X R3, RZ, RZ, RZ, P1 ;  /* 0x000000ffff037224 */ /* 0x000fc800008e06ff */
[----:B------:R-:W-:-:S08]  /*ba10*/  IMAD.WIDE.U32.X R2, R13, UR5, R2, P3 ;  /* 0x000000050d027c25 */ /* 0x000fd000098e0402 */
.L_x_301:
[--C-:B------:R-:W-:Y:S01]  /*ba20*/  SHF.R.U64 R10, R2, UR7, R3.reuse ;  /* 0x00000007020a7c19 */ /* 0x100fe20008001203 */
[----:B------:R-:W0:Y:S01]  /*ba30*/  F2I.U32.TRUNC.NTZ R14, R14 ;  /* 0x0000000e000e7305 */ /* 0x000e22000020f000 */
[----:B------:R-:W-:Y:S01]  /*ba40*/  SHF.R.U32.HI R2, RZ, UR7, R3 ;  /* 0x00000007ff027c19 */ /* 0x000fe20008011603 */
[----:B------:R-:W-:Y:S01]  /*ba50*/  ULDC.64 UR4, c[0x0][0x620] ;  /* 0x0001880000047ab9 */ /* 0x000fe20000000a00 */
[----:B------:R-:W-:Y:S01]  /*ba60*/  IADD3 R5, P1, RZ, -R10, RZ ;  /* 0x8000000aff057210 */ /* 0x000fe20007f3e0ff */
[----:B------:R-:W-:Y:S01]  /*ba70*/  IMAD.MOV.U32 R3, RZ, RZ, R17 ;  /* 0x000000ffff037224 */ /* 0x000fe200078e0011 */
[----:B------:R-:W-:-:S03]  /*ba80*/  ULDC.64 UR6, c[0x0][0x640] ;  /* 0x0001900000067ab9 */ /* 0x000fc60000000a00 */
[----:B------:R-:W-:Y:S01]  /*ba90*/  IMAD.X R2, RZ, RZ, ~R2, P1 ;  /* 0x000000ffff027224 */ /* 0x000fe200008e0e02 */
[----:B------:R-:W-:-:S03]  /*baa0*/  ISETP.NE.U32.AND P1, PT, RZ, UR6, PT ;  /* 0x00000006ff007c0c */ /* 0x000fc6000bf25070 */
[----:B------:R-:W-:Y:S01]  /*bab0*/  IMAD R4, R2, UR4, RZ ;  /* 0x0000000402047c24 */ /* 0x000fe2000f8e02ff */
[----:B------:R-:W-:Y:S01]  /*bac0*/  ISETP.NE.AND.EX P1, PT, RZ, UR7, PT, P1 ;  /* 0x00000007ff007c0c */ /* 0x000fe2000bf25310 */
[----:B------:R-:W-:-:S04]  /*bad0*/  IMAD.MOV.U32 R2, RZ, RZ, R18 ;  /* 0x000000ffff027224 */ /* 0x000fc800078e0012 */
[----:B------:R-:W-:Y:S01]  /*bae0*/  IMAD.WIDE.U32 R2, R5, UR4, R2 ;  /* 0x0000000405027c25 */ /* 0x000fe2000f8e0002 */
[----:B------:R-:W-:-:S03]  /*baf0*/  ULDC UR4, c[0x0][0x618] ;  /* 0x0001860000047ab9 */ /* 0x000fc60000000800 */
[----:B------:R-:W-:Y:S01]  /*bb00*/  IMAD R5, R5, UR5, R4 ;  /* 0x0000000505057c24 */ /* 0x000fe2000f8e0204 */
[----:B------:R-:W-:Y:S01]  /*bb10*/  ULDC UR5, c[0x0][0x154] ;  /* 0x0000550000057ab9 */ /* 0x000fe20000000800 */
[----:B0-----:R-:W-:Y:S02]  /*bb20*/  IMAD.MOV R4, RZ, RZ, -R14 ;  /* 0x000000ffff047224 */ /* 0x001fe400078e0a0e */
[----:B------:R-:W0:Y:S01]  /*bb30*/  LDC R14, c[0x0][0x148] ;  /* 0x00005200ff0e7b82 */ /* 0x000e220000000800 */
[----:B------:R-:W-:Y:S02]  /*bb40*/  IMAD.IADD R3, R3, 0x1, R5 ;  /* 0x0000000103037824 */ /* 0x000fe400078e0205 */
[----:B-1----:R-:W-:Y:S01]  /*bb50*/  IMAD R11, R12, R4, R11 ;  /* 0x000000040c0b7224 */ /* 0x002fe200078e020b */
[----:B------:R-:W-:Y:S02]  /*bb60*/  I2FP.F32.U32 R4, R9 ;  /* 0x0000000900047245 */ /* 0x000fe40000201000 */
[----:B------:R-:W-:-:S02]  /*bb70*/  SHF.R.U64 R12, R2, UR4, R3 ;  /* 0x00000004020c7c19 */ /* 0x000fc40008001203 */
[----:B------:R-:W-:Y:S01]  /*bb80*/  SHF.R.U32.HI R3, RZ, UR4, R3 ;  /* 0x00000004ff037c19 */ /* 0x000fe20008011603 */
[----:B------:R-:W-:Y:S01]  /*bb90*/  FMUL R4, R4, UR5 ;  /* 0x0000000504047c20 */ /* 0x000fe20008400000 */
[----:B------:R-:W-:Y:S02]  /*bba0*/  ULDC UR4, c[0x0][0x608] ;  /* 0x0001820000047ab9 */ /* 0x000fe40000000800 */
[--C-:B------:R-:W-:Y:S01]  /*bbb0*/  SHF.R.U64 R15, R12, UR4, R3.reuse ;  /* 0x000000040c0f7c19 */ /* 0x100fe20008001203 */
[----:B------:R1:W2:Y:S01]  /*bbc0*/  F2I.U32.TRUNC.NTZ R20, R4 ;  /* 0x0000000400147305 */ /* 0x0002a2000020f000 */
[----:B------:R-:W-:Y:S01]  /*bbd0*/  SHF.R.U32.HI R2, RZ, UR4, R3 ;  /* 0x00000004ff027c19 */ /* 0x000fe20008011603 */
[----:B------:R-:W-:-:S03]  /*bbe0*/  ULDC UR4, c[0x0][0x658] ;  /* 0x0001960000047ab9 */ /* 0x000fc60000000800 */
[--C-:B------:R-:W-:Y:S02]  /*bbf0*/  SHF.R.U64 R13, R15, UR4, R2.reuse ;  /* 0x000000040f0d7c19 */ /* 0x100fe40008001202 */
[----:B------:R-:W-:-:S03]  /*bc00*/  SHF.R.U32.HI R19, RZ, UR4, R2 ;  /* 0x00000004ff137c19 */ /* 0x000fc60008011602 */
[----:B------:R-:W-:Y:S02]  /*bc10*/  IMAD.MOV.U32 R2, RZ, RZ, R13 ;  /* 0x000000ffff027224 */ /* 0x000fe400078e000d */
[----:B------:R-:W-:Y:S01]  /*bc20*/  IMAD.MOV.U32 R3, RZ, RZ, R19 ;  /* 0x000000ffff037224 */ /* 0x000fe200078e0013 */
[----:B-1----:R-:W-:Y:S06]  /*bc30*/  @!P1 BRA `(.L_x_302) ;  /* 0x0000000000289947 */ /* 0x002fec0003800000 */
        /* <DEDUP_REMOVED lines=10> */
.L_x_302:
[----:B------:R-:W1:Y:S01]  /*bce0*/  LDC R4, c[0x0][0x65c] ;  /* 0x00019700ff047b82 */ /* 0x000e620000000800 */
[----:B------:R-:W-:Y:S01]  /*bcf0*/  ULDC UR4, c[0x0][0x648] ;  /* 0x0001920000047ab9 */ /* 0x000fe20000000800 */
[----:B------:R-:W-:Y:S01]  /*bd00*/  LOP3.LUT R15, R15, UR29, RZ, 0xc0, !PT ;  /* 0x0000001d0f0f7c12 */ /* 0x000fe2000f8ec0ff */
[----:B--2---:R-:W-:Y:S01]  /*bd10*/  IMAD.MOV R20, RZ, RZ, -R20 ;  /* 0x000000ffff147224 */ /* 0x004fe200078e0a14 */
[----:B------:R-:W-:Y:S01]  /*bd20*/  SHF.R.U64 R2, R2, UR4, R3 ;  /* 0x0000000402027c19 */ /* 0x000fe20008001203 */
[----:B------:R-:W-:Y:S01]  /*bd30*/  ULDC UR4, c[0x0][0x638] ;  /* 0x00018e0000047ab9 */ /* 0x000fe20000000800 */
[----:B------:R-:W-:Y:S01]  /*bd40*/  LOP3.LUT R12, R12, UR13, RZ, 0xc0, !PT ;  /* 0x0000000d0c0c7c12 */ /* 0x000fe2000f8ec0ff */
[----:B------:R-:W-:Y:S01]  /*bd50*/  ULDC UR5, c[0x0][0x610] ;  /* 0x0001840000057ab9 */ /* 0x000fe20000000800 */
[----:B------:R-:W-:Y:S01]  /*bd60*/  IMAD.MOV.U32 R3, RZ, RZ, 0x1 ;  /* 0x00000001ff037424 */ /* 0x000fe200078e00ff */
[----:B-1----:R-:W-:Y:S01]  /*bd70*/  ISETP.NE.AND P1, PT, R4, 0x1, PT ;  /* 0x000000010400780c */ /* 0x002fe20003f25270 */
[----:B------:R-:W-:-:S02]  /*bd80*/  IMAD.MOV R4, RZ, RZ, -R2 ;  /* 0x000000ffff047224 */ /* 0x000fc400078e0a02 */
[----:B------:R-:W-:Y:S02]  /*bd90*/  IMAD R2, R2, UR21, R15 ;  /* 0x0000001502027c24 */ /* 0x000fe4000f8e020f */
[----:B------:R-:W-:Y:S01]  /*bda0*/  IMAD R13, R4, UR4, R13 ;  /* 0x00000004040d7c24 */ /* 0x000fe2000f8e020d */
[----:B------:R-:W-:-:S07]  /*bdb0*/  ULDC UR4, c[0x0][0x600] ;  /* 0x0001800000047ab9 */ /* 0x000fce0000000800 */
[----:B0-----:R-:W-:-:S04]  /*bdc0*/  @P1 IMAD R11, R14, R20, R9 ;  /* 0x000000140e0b1224 */ /* 0x001fc800078e0209 */
[----:B------:R-:W-:Y:S02]  /*bdd0*/  IMAD R11, R2, UR5, R11 ;  /* 0x00000005020b7c24 */ /* 0x000fe4000f8e020b */
[----:B------:R-:W-:-:S05]  /*bde0*/  IMAD R2, R13, UR4, R12 ;  /* 0x000000040d027c24 */ /* 0x000fca000f8e020c */
[----:B------:R-:W-:Y:S02]  /*bdf0*/  SEL R22, R2, R11, !P1 ;  /* 0x0000000b02167207 */ /* 0x000fe40004800000 */
[----:B------:R-:W-:Y:S01]  /*be00*/  SEL R19, R11, R2, !P1 ;  /* 0x000000020b137207 */ /* 0x000fe20004800000 */
[----:B------:R-:W-:-:S07]  /*be10*/  IMAD.MOV.U32 R2, RZ, RZ, R10 ;  /* 0x000000ffff027224 */ /* 0x000fce00078e000a */
.L_x_300:
[----:B------:R-:W-:Y:S05]  /*be20*/  BSYNC B1 ;  /* 0x0000000000017941 */ /* 0x000fea0003800000 */
.L_x_299:
[----:B------:R-:W-:-:S13]  /*be30*/  LOP3.LUT P1, RZ, R3, 0xff, RZ, 0xc0, !PT ;  /* 0x000000ff03ff7812 */ /* 0x000fda000782c0ff */
[----:B------:R-:W-:Y:S05]  /*be40*/  @P1 BRA `(.L_x_303) ;  /* 0xfffffff000a81947 */ /* 0x000fea000383ffff */
[----:B------:R-:W-:Y:S05]  /*be50*/  BSYNC B0 ;  /* 0x0000000000007941 */ /* 0x000fea0003800000 */
.L_x_291:
[----:B------:R-:W-:-:S03]  /*be60*/  UMOV UR4, 0xffffffff ;  /* 0xffffffff00047882 */ /* 0x000fc60000000000 */
[----:B------:R-:W-:Y:S05]  /*be70*/  BRA.DIV UR4, `(.L_x_304) ;  /* 0x0000000604647947 */ /* 0x000fea000b800000 */
[----:B------:R-:W-:-:S13]  /*be80*/  ELECT P6, URZ, PT ;  /* 0x00000000003f782f */ /* 0x000fda00038c0000 */
.L_x_321:
[----:B------:R-:W-:Y:S04]  /*be90*/  BSSY B0, `(.L_x_305) ;  /* 0x0000034000007945 */ /* 0x000fe80003800000 */
[----:B------:R-:W-:Y:S05]  /*bea0*/  @!P6 BRA `(.L_x_306) ;  /* 0x0000000000c8e947 */ /* 0x000fea0003800000 */
[----:B------:R-:W-:-:S04]  /*beb0*/  LOP3.LUT R16, R16, 0x2, RZ, 0xfc, !PT ;  /* 0x0000000210107812 */ /* 0x000fc800078efcff */
[----:B------:R-:W-:-:S13]  /*bec0*/  ISETP.NE.AND P0, PT, R16, 0x3, PT ;  /* 0x000000031000780c */ /* 0x000fda0003f05270 */
[----:B------:R-:W-:Y:S05]  /*bed0*/  @!P0 BRA `(.L_x_307) ;  /* 0x0000000000048947 */ /* 0x000fea0003800000 */
[----:B------:R-:W-:Y:S01]  /*bee0*/  BPT.TRAP 0x1 ;  /* 0x000000040000795c */ /* 0x000fe20000300000 */
.L_x_307:
[----:B------:R-:W0:Y:S01]  /*bef0*/  S2R R3, SR_CgaCtaId ;  /* 0x0000000000037919 */ /* 0x000e220000008800 */
[----:B------:R-:W-:Y:S02]  /*bf00*/  MOV R2, 0x400 ;  /* 0x0000040000027802 */ /* 0x000fe40000000f00 */
[----:B------:R-:W-:Y:S02]  /*bf10*/  SHF.L.U32 R4, R0, 0x1f, RZ ;  /* 0x0000001f00047819 */ /* 0x000fe400000006ff */
[----:B0-----:R-:W-:-:S05]  /*bf20*/  LEA R2, R3, R2, 0x18 ;  /* 0x0000000203027211 */ /* 0x001fca00078ec0ff */
[----:B------:R-:W-:-:S04]  /*bf30*/  VIADD R2, R2, 0x28 ;  /* 0x0000002802027836 */ /* 0x000fc80000000000 */
[C---:B------:R-:W-:Y:S02]  /*bf40*/  IMAD R9, R7.reuse, 0x8, R2 ;  /* 0x0000000807097824 */ /* 0x040fe400078e0202 */
[----:B------:R-:W-:Y:S02]  /*bf50*/  VIADD R7, R7, 0x1 ;  /* 0x0000000107077836 */ /* 0x000fe40000000000 */
[----:B------:R-:W0:Y:S03]  /*bf60*/  SYNCS.PHASECHK.TRANS64.TRYWAIT P0, [R9+URZ], R4 ;  /* 0x00000004090075a7 */ /* 0x000e26000800017f */
[----:B------:R-:W-:-:S04]  /*bf70*/  ISETP.NE.AND P1, PT, R7, 0x5, PT ;  /* 0x000000050700780c */ /* 0x000fc80003f25270 */
[----:B------:R-:W-:Y:S02]  /*bf80*/  SEL R3, RZ, 0x1, P1 ;  /* 0x00000001ff037807 */ /* 0x000fe40000800000 */
[----:B------:R-:W-:Y:S02]  /*bf90*/  SEL R7, R7, RZ, P1 ;  /* 0x000000ff07077207 */ /* 0x000fe40000800000 */
[----:B------:R-:W-:-:S03]  /*bfa0*/  LOP3.LUT R6, R0, R3, RZ, 0x3c, !PT ;  /* 0x0000000300067212 */ /* 0x000fc600078e3cff */
[----:B------:R-:W-:Y:S01]  /*bfb0*/  IMAD R8, R7, 0x8, R2 ;  /* 0x0000000807087824 */ /* 0x000fe200078e0202 */
[----:B------:R-:W-:Y:S01]  /*bfc0*/  SHF.L.U32 R5, R6, 0x1f, RZ ;  /* 0x0000001f06057819 */ /* 0x000fe200000006ff */
[----:B0-----:R-:W-:Y:S06]  /*bfd0*/  @!P0 BRA `(.L_x_308) ;  /* 0x00000004002c8947 */ /* 0x001fec0003800000 */
.L_x_322:
[----:B------:R-:W1:Y:S01]  /*bfe0*/  SYNCS.PHASECHK.TRANS64.TRYWAIT P0, [R8+URZ], R5 ;  /* 0x00000005080075a7 */ /* 0x000e62000800017f */
[----:B------:R-:W-:-:S05]  /*bff0*/  VIADD R0, R7, 0x1 ;  /* 0x0000000107007836 */ /* 0x000fca0000000000 */
[----:B------:R-:W-:-:S04]  /*c000*/  ISETP.NE.AND P1, PT, R0, 0x5, PT ;  /* 0x000000050000780c */ /* 0x000fc80003f25270 */
[----:B------:R-:W-:Y:S02]  /*c010*/  SEL R3, RZ, 0x1, P1 ;  /* 0x00000001ff037807 */ /* 0x000fe40000800000 */
[----:B------:R-:W-:Y:S02]  /*c020*/  SEL R7, R0, RZ, P1 ;  /* 0x000000ff00077207 */ /* 0x000fe40000800000 */
[----:B------:R-:W-:-:S03]  /*c030*/  LOP3.LUT R6, R6, R3, RZ, 0x3c, !PT ;  /* 0x0000000306067212 */ /* 0x000fc600078e3cff */
[----:B0-----:R-:W-:Y:S01]  /*c040*/  IMAD R9, R7, 0x8, R2 ;  /* 0x0000000807097824 */ /* 0x001fe200078e0202 */
[----:B------:R-:W-:Y:S01]  /*c050*/  SHF.L.U32 R4, R6, 0x1f, RZ ;  /* 0x0000001f06047819 */ /* 0x000fe200000006ff */
[----:B-1----:R-:W-:Y:S06]  /*c060*/  @!P0 BRA `(.L_x_309) ;  /* 0x00000004001c8947 */ /* 0x002fec0003800000 */
.L_x_323:
[----:B------:R-:W1:Y:S01]  /*c070*/  SYNCS.PHASECHK.TRANS64.TRYWAIT P0, [R9+URZ], R4 ;  /* 0x00000004090075a7 */ /* 0x000e62000800017f */
[----:B------:R-:W-:-:S05]  /*c080*/  VIADD R0, R7, 0x1 ;  /* 0x0000000107007836 */ /* 0x000fca0000000000 */
[----:B------:R-:W-:-:S04]  /*c090*/  ISETP.NE.AND P1, PT, R0, 0x5, PT ;  /* 0x000000050000780c */ /* 0x000fc80003f25270 */
[----:B------:R-:W-:Y:S02]  /*c0a0*/  SEL R3, RZ, 0x1, P1 ;  /* 0x00000001ff037807 */ /* 0x000fe40000800000 */
[----:B------:R-:W-:Y:S02]  /*c0b0*/  SEL R7, R0, RZ, P1 ;  /* 0x000000ff00077207 */ /* 0x000fe40000800000 */
[----:B------:R-:W-:-:S03]  /*c0c0*/  LOP3.LUT R11, R6, R3, RZ, 0x3c, !PT ;  /* 0x00000003060b7212 */ /* 0x000fc600078e3cff */
[----:B------:R-:W-:Y:S01]  /*c0d0*/  IMAD R6, R7, 0x8, R2 ;  /* 0x0000000807067824 */ /* 0x000fe200078e0202 */
[----:B0-----:R-:W-:Y:S01]  /*c0e0*/  SHF.L.U32 R5, R11, 0x1f, RZ ;  /* 0x0000001f0b057819 */ /* 0x001fe200000006ff */
[----:B-1----:R-:W-:Y:S06]  /*c0f0*/  @!P0 BRA `(.L_x_310) ;  /* 0x00000004000c8947 */ /* 0x002fec0003800000 */
.L_x_324:
[----:B------:R-:W1:Y:S01]  /*c100*/  SYNCS.PHASECHK.TRANS64.TRYWAIT P0, [R6+URZ], R5 ;  /* 0x00000005060075a7 */ /* 0x000e62000800017f */
[----:B------:R-:W-:-:S05]  /*c110*/  VIADD R0, R7, 0x1 ;  /* 0x0000000107007836 */ /* 0x000fca0000000000 */
[----:B------:R-:W-:-:S04]  /*c120*/  ISETP.NE.AND P1, PT, R0, 0x5, PT ;  /* 0x000000050000780c */ /* 0x000fc80003f25270 */
[----:B0-----:R-:W-:Y:S02]  /*c130*/  SEL R4, RZ, 0x1, P1 ;  /* 0x00000001ff047807 */ /* 0x001fe40000800000 */
[----:B------:R-:W-:Y:S02]  /*c140*/  SEL R3, R0, RZ, P1 ;  /* 0x000000ff00037207 */ /* 0x000fe40000800000 */
[----:B------:R-:W-:Y:S01]  /*c150*/  LOP3.LUT R0, R11, R4, RZ, 0x3c, !PT ;  /* 0x000000040b007212 */ /* 0x000fe200078e3cff */
[----:B-1----:R-:W-:Y:S06]  /*c160*/  @!P0 BRA `(.L_x_311) ;  /* 0x0000000400048947 */ /* 0x002fec0003800000 */
.L_x_325:
[----:B------:R-:W-:Y:S01]  /*c170*/  IMAD R3, R3, 0x8, R2 ;  /* 0x0000000803037824 */ /* 0x000fe200078e0202 */
[----:B------:R-:W-:-:S07]  /*c180*/  SHF.L.U32 R0, R0, 0x1f, RZ ;  /* 0x0000001f00007819 */ /* 0x000fce00000006ff */
.L_x_312:
[----:B-1----:R1:W2:Y:S02]  /*c190*/  SYNCS.PHASECHK.TRANS64.TRYWAIT P0, [R3+URZ], R0 ;  /* 0x00000000030075a7 */ /* 0x0022a4000800017f */
[----:B--2---:R-:W-:Y:S05]  /*c1a0*/  @!P0 NANOSLEEP.SYNCS 0x989680 ;  /* 0x009896800000895d */ /* 0x004fea0003900000 */
[----:B------:R-:W2:Y:S02]  /*c1b0*/  @!P0 SYNCS.PHASECHK.TRANS64 P0, [R3+URZ], R0 ;  /* 0x00000000030085a7 */ /* 0x000ea4000800007f */
[----:B--2---:R-:W-:Y:S05]  /*c1c0*/  @!P0 BRA `(.L_x_312) ;  /* 0xfffffffc00f08947 */ /* 0x004fea000383ffff */
.L_x_306:
[----:B------:R-:W-:Y:S05]  /*c1d0*/  BSYNC B0 ;  /* 0x0000000000007941 */ /* 0x000fea0003800000 */
.L_x_305:
[----:B------:R-:W-:Y:S05]  /*c1e0*/  EXIT ;  /* 0x000000000000794d */ /* 0x000fea0003800000 */
.L_x_15:
[----:B-1----:R1:W2:Y:S02]  /*c1f0*/  SYNCS.PHASECHK.TRANS64.TRYWAIT P0, [R159+URZ], R0 ;  /* 0x000000009f0075a7 */ /* 0x0022a4000800017f */
[----:B--2---:R-:W-:Y:S05]  /*c200*/  @!P0 NANOSLEEP.SYNCS 0x989680 ;  /* 0x009896800000895d */ /* 0x004fea0003900000 */
[----:B------:R-:W2:Y:S02]  /*c210*/  @!P0 SYNCS.PHASECHK.TRANS64 P0, [R159+URZ], R0 ;  /* 0x000000009f0085a7 */ /* 0x000ea4000800007f */
[----:B--2---:R-:W-:Y:S05]  /*c220*/  @!P0 BRA `(.L_x_15) ;  /* 0xfffffffc00f08947 */ /* 0x004fea000383ffff */
[----:B------:R-:W-:Y:S05]  /*c230*/  BRA `(.L_x_313) ;  /* 0xffffff5000987947 */ /* 0x000fea000383ffff */
.L_x_20:
[----:B--2---:R2:W3:Y:S02]  /*c240*/  SYNCS.PHASECHK.TRANS64.TRYWAIT P1, [R3+URZ], R0 ;  /* 0x00000000030075a7 */ /* 0x0044e4000802017f */
[----:B---3--:R-:W-:Y:S05]  /*c250*/  @!P1 NANOSLEEP.SYNCS 0x989680 ;  /* 0x009896800000995d */ /* 0x008fea0003900000 */
[----:B------:R-:W3:Y:S02]  /*c260*/  @!P1 SYNCS.PHASECHK.TRANS64 P1, [R3+URZ], R0 ;  /* 0x00000000030095a7 */ /* 0x000ee4000802007f */
[----:B---3--:R-:W-:Y:S05]  /*c270*/  @!P1 BRA `(.L_x_20) ;  /* 0xfffffffc00f09947 */ /* 0x008fea000383ffff */
[----:B------:R-:W-:Y:S05]  /*c280*/  BRA `(.L_x_19) ;  /* 0xffffff5400047947 */ /* 0x000fea000383ffff */
.L_x_25:
[----:B--2---:R-:W-:-:S04]  /*c290*/  IMAD.U32 R4, RZ, RZ, UR6 ;  /* 0x00000006ff047e24 */ /* 0x004fc8000f8e00ff */
[----:B------:R2:W3:Y:S03]  /*c2a0*/  SYNCS.PHASECHK.TRANS64.TRYWAIT P1, [R4+URZ], R3 ;  /* 0x00000003040075a7 */ /* 0x0004e6000802017f */
[----:B---3--:R-:W-:Y:S05]  /*c2b0*/  @!P1 NANOSLEEP.SYNCS 0x989680 ;  /* 0x009896800000995d */ /* 0x008fea0003900000 */
[----:B------:R-:W3:Y:S02]  /*c2c0*/  @!P1 SYNCS.PHASECHK.TRANS64 P1, [R4+URZ], R3 ;  /* 0x00000003040095a7 */ /* 0x000ee4000802007f */
[----:B---3--:R-:W-:Y:S05]  /*c2d0*/  @!P1 BRA `(.L_x_25) ;  /* 0xfffffffc00ec9947 */ /* 0x008fea000383ffff */
[----:B------:R-:W-:Y:S05]  /*c2e0*/  BRA `(.L_x_24) ;  /* 0xffffff5c005c7947 */ /* 0x000fea000383ffff */
.L_x_31:
[----:B-1----:R1:W2:Y:S02]  /*c2f0*/  SYNCS.PHASECHK.TRANS64.TRYWAIT P0, [R159+URZ+0x10], R0 ;  /* 0x000010009f0075a7 */ /* 0x0022a4000800017f */
[----:B--2---:R-:W-:Y:S05]  /*c300*/  @!P0 NANOSLEEP.SYNCS 0x989680 ;  /* 0x009896800000895d */ /* 0x004fea0003900000 */
[----:B------:R-:W2:Y:S02]  /*c310*/  @!P0 SYNCS.PHASECHK.TRANS64 P0, [R159+URZ+0x10], R0 ;  /* 0x000010009f0085a7 */ /* 0x000ea4000800007f */
[----:B--2---:R-:W-:Y:S05]  /*c320*/  @!P0 BRA `(.L_x_31) ;  /* 0xfffffffc00f08947 */ /* 0x004fea000383ffff */
[----:B------:R-:W-:Y:S05]  /*c330*/  BRA `(.L_x_314) ;  /* 0xffffff6800207947 */ /* 0x000fea000383ffff */
.L_x_292:
[----:B------:R-:W-:Y:S01]  /*c340*/  BSSY B1, `(.L_x_315) ;  /* 0x0000006000017945 */ /* 0x000fe20003800000 */
[----:B------:R-:W-:-:S07]  /*c350*/  IMAD.MOV.U32 R15, RZ, RZ, -0x1 ;  /* 0xffffffffff0f7424 */ /* 0x000fce00078e00ff */
[----:B-----5:R-:W-:Y:S05]  /*c360*/  WARPSYNC.COLLECTIVE R15, `(.L_x_316) ;  /* 0x000000000f0c7348 */ /* 0x020fea0003c00000 */
[----:B------:R-:W-:Y:S02]  /*c370*/  ELECT P6, UR62, PT ;  /* 0x00000000003e782f */ /* 0x000fe400038c0000 */
[----:B------:R-:W-:Y:S01]  /*c380*/  MOV R14, UR62 ;  /* 0x0000003e000e7c02 */ /* 0x000fe20008000f00 */
[----:B-----5:R-:W-:Y:S10]  /*c390*/  ENDCOLLECTIVE ;  /* 0x000000000000791b */ /* 0x020ff40003800000 */
.L_x_316:
[----:B------:R-:W-:Y:S05]  /*c3a0*/  BSYNC B1 ;  /* 0x0000000000017941 */ /* 0x000fea0003800000 */
.L_x_315:
[----:B------:R-:W-:Y:S05]  /*c3b0*/  BRA `(.L_x_317) ;  /* 0xffffffec00587947 */ /* 0x000fea000383ffff */
.L_x_295:
[----:B0-----:R0:W1:Y:S02]  /*c3c0*/  SYNCS.PHASECHK.TRANS64.TRYWAIT P1, [R10+URZ+0x28], R5 ;  /* 0x000028050a0075a7 */ /* 0x001064000802017f */
[----:B-1----:R-:W-:Y:S05]  /*c3d0*/  @!P1 NANOSLEEP.SYNCS 0x989680 ;  /* 0x009896800000995d */ /* 0x002fea0003900000 */
[----:B------:R-:W1:Y:S02]  /*c3e0*/  @!P1 SYNCS.PHASECHK.TRANS64 P1, [R10+URZ+0x28], R5 ;  /* 0x000028050a0095a7 */ /* 0x000e64000802007f */
[----:B-1----:R-:W-:Y:S05]  /*c3f0*/  @!P1 BRA `(.L_x_295) ;  /* 0xfffffffc00f09947 */ /* 0x002fea000383ffff */
[----:B------:R-:W-:Y:S05]  /*c400*/  BRA `(.L_x_318) ;  /* 0xffffffec008c7947 */ /* 0x000fea000383ffff */
.L_x_304:
[----:B------:R-:W-:Y:S01]  /*c410*/  BSSY B0, `(.L_x_319) ;  /* 0x0000006000007945 */ /* 0x000fe20003800000 */
[----:B------:R-:W-:-:S07]  /*c420*/  IMAD.MOV.U32 R15, RZ, RZ, -0x1 ;  /* 0xffffffffff0f7424 */ /* 0x000fce00078e00ff */
[----:B-----5:R-:W-:Y:S05]  /*c430*/  WARPSYNC.COLLECTIVE R15, `(.L_x_320) ;  /* 0x000000000f0c7348 */ /* 0x020fea0003c00000 */
[----:B------:R-:W-:Y:S02]  /*c440*/  ELECT P6, UR62, PT ;  /* 0x00000000003e782f */ /* 0x000fe400038c0000 */
[----:B------:R-:W-:Y:S01]  /*c450*/  MOV R14, UR62 ;  /* 0x0000003e000e7c02 */ /* 0x000fe20008000f00 */
[----:B-----5:R-:W-:Y:S10]  /*c460*/  ENDCOLLECTIVE ;  /* 0x000000000000791b */ /* 0x020ff40003800000 */
.L_x_320:
[----:B------:R-:W-:Y:S05]  /*c470*/  BSYNC B0 ;  /* 0x0000000000007941 */ /* 0x000fea0003800000 */
.L_x_319:
[----:B------:R-:W-:Y:S05]  /*c480*/  BRA `(.L_x_321) ;  /* 0xfffffff800807947 */ /* 0x000fea000383ffff */
.L_x_308:
[----:B0-----:R0:W1:Y:S02]  /*c490*/  SYNCS.PHASECHK.TRANS64.TRYWAIT P0, [R9+URZ], R4 ;  /* 0x00000004090075a7 */ /* 0x001064000800017f */
[----:B-1----:R-:W-:Y:S05]  /*c4a0*/  @!P0 NANOSLEEP.SYNCS 0x989680 ;  /* 0x009896800000895d */ /* 0x002fea0003900000 */
[----:B------:R-:W1:Y:S02]  /*c4b0*/  @!P0 SYNCS.PHASECHK.TRANS64 P0, [R9+URZ], R4 ;  /* 0x00000004090085a7 */ /* 0x000e64000800007f */
[----:B-1----:R-:W-:Y:S05]  /*c4c0*/  @!P0 BRA `(.L_x_308) ;  /* 0xfffffffc00f08947 */ /* 0x002fea000383ffff */
[----:B------:R-:W-:Y:S05]  /*c4d0*/  BRA `(.L_x_322) ;  /* 0xfffffff800c07947 */ /* 0x000fea000383ffff */
.L_x_309:
[----:B0-----:R0:W1:Y:S02]  /*c4e0*/  SYNCS.PHASECHK.TRANS64.TRYWAIT P0, [R8+URZ], R5 ;  /* 0x00000005080075a7 */ /* 0x001064000800017f */
[----:B-1----:R-:W-:Y:S05]  /*c4f0*/  @!P0 NANOSLEEP.SYNCS 0x989680 ;  /* 0x009896800000895d */ /* 0x002fea0003900000 */
[----:B------:R-:W1:Y:S02]  /*c500*/  @!P0 SYNCS.PHASECHK.TRANS64 P0, [R8+URZ], R5 ;  /* 0x00000005080085a7 */ /* 0x000e64000800007f */
[----:B-1----:R-:W-:Y:S05]  /*c510*/  @!P0 BRA `(.L_x_309) ;  /* 0xfffffffc00f08947 */ /* 0x002fea000383ffff */
[----:B------:R-:W-:Y:S05]  /*c520*/  BRA `(.L_x_323) ;  /* 0xfffffff800d07947 */ /* 0x000fea000383ffff */
.L_x_310:
[----:B0-----:R0:W1:Y:S02]  /*c530*/  SYNCS.PHASECHK.TRANS64.TRYWAIT P0, [R9+URZ], R4 ;  /* 0x00000004090075a7 */ /* 0x001064000800017f */
[----:B-1----:R-:W-:Y:S05]  /*c540*/  @!P0 NANOSLEEP.SYNCS 0x989680 ;  /* 0x009896800000895d */ /* 0x002fea0003900000 */
[----:B------:R-:W1:Y:S02]  /*c550*/  @!P0 SYNCS.PHASECHK.TRANS64 P0, [R9+URZ], R4 ;  /* 0x00000004090085a7 */ /* 0x000e64000800007f */
[----:B-1----:R-:W-:Y:S05]  /*c560*/  @!P0 BRA `(.L_x_310) ;  /* 0xfffffffc00f08947 */ /* 0x002fea000383ffff */
[----:B------:R-:W-:Y:S05]  /*c570*/  BRA `(.L_x_324) ;  /* 0xfffffff800e07947 */ /* 0x000fea000383ffff */
.L_x_311:
[----:B0-----:R0:W1:Y:S02]  /*c580*/  SYNCS.PHASECHK.TRANS64.TRYWAIT P0, [R6+URZ], R5 ;  /* 0x00000005060075a7 */ /* 0x001064000800017f */
[----:B-1----:R-:W-:Y:S05]  /*c590*/  @!P0 NANOSLEEP.SYNCS 0x989680 ;  /* 0x009896800000895d */ /* 0x002fea0003900000 */
[----:B------:R-:W1:Y:S02]  /*c5a0*/  @!P0 SYNCS.PHASECHK.TRANS64 P0, [R6+URZ], R5 ;  /* 0x00000005060085a7 */ /* 0x000e64000800007f */
[----:B-1----:R-:W-:Y:S05]  /*c5b0*/  @!P0 BRA `(.L_x_311) ;  /* 0xfffffffc00f08947 */ /* 0x002fea000383ffff */
[----:B------:R-:W-:Y:S05]  /*c5c0*/  BRA `(.L_x_325) ;  /* 0xfffffff800e87947 */ /* 0x000fea000383ffff */
.L_x_326:
[----:B------:R-:W-:-:S00]  /*c5d0*/  BRA `(.L_x_326) ;  /* 0xfffffffc00fc7947 */ /* 0x000fc0000383ffff */
[----:B------:R-:W-:-:S00]  /*c5e0*/  NOP ;  /* 0x0000000000007918 */ /* 0x000fc00000000000 */
        /* <DEDUP_REMOVED lines=9> */
.L_x_327:


//--------------------- .nv.global.init           --------------------------
	.section	.nv.global.init,"aw",@progbits
.nv.global.init:
	.type		$str$22,@object
	.size		$str$22,($str$23 - $str$22)
$str$22:
        /*0000*/ 	.byte	0x6b, 0x5f, 0x74, 0x69, 0x6c, 0x65, 0x5f, 0x63, 0x6f, 0x75, 0x6e, 0x74, 0x20, 0x3e, 0x3d, 0x20
        /*0010*/ 	.byte	0x31, 0x00
	.type		$str$23,@object
	.size		$str$23,(__unnamed_1 - $str$23)
$str$23:
        /*0012*/ 	.byte	0x2f, 0x74, 0x6d, 0x70, 0x2f, 0x63, 0x75, 0x74, 0x6c, 0x61, 0x73, 0x73, 0x5f, 0x73, 0x77, 0x65
        /*0022*/ 	.byte	0x65, 0x70, 0x5f, 0x73, 0x72, 0x63, 0x2f, 0x69, 0x6e, 0x63, 0x6c, 0x75, 0x64, 0x65, 0x2f, 0x63
        /*0032*/ 	.byte	0x75, 0x74, 0x6c, 0x61, 0x73, 0x73, 0x2f, 0x67, 0x65, 0x6d, 0x6d, 0x2f, 0x63, 0x6f, 0x6c, 0x6c
        /*0042*/ 	.byte	0x65, 0x63, 0x74, 0x69, 0x76, 0x65, 0x2f, 0x73, 0x6d, 0x39, 0x30, 0x5f, 0x6d, 0x6d, 0x61, 0x5f
        /*0052*/ 	.byte	0x74, 0x6d, 0x61, 0x5f, 0x67, 0x6d, 0x6d, 0x61, 0x5f, 0x73, 0x73, 0x5f, 0x77, 0x61, 0x72, 0x70
        /*0062*/ 	.byte	0x73, 0x70, 0x65, 0x63, 0x69, 0x61, 0x6c, 0x69, 0x7a, 0x65, 0x64, 0x2e, 0x68, 0x70, 0x70, 0x00
	.type		__unnamed_1,@object
	.size		__unnamed_1,(.L_0 - __unnamed_1)
__unnamed_1:
        /*0072*/ 	.byte	0x76, 0x6f, 0x69, 0x64, 0x20, 0x63, 0x75, 0x74, 0x6c, 0x61, 0x73, 0x73, 0x3a, 0x3a, 0x67, 0x65
        /* <DEDUP_REMOVED lines=176> */
        /*0b82*/ 	.byte	0x65, 0x3a, 0x3a, 0x69, 0x64, 0x65, 0x6e, 0x74, 0x69, 0x74, 0x79, 0x5d, 0x00
.L_0:


//--------------------- .nv.shared._ZN7cutlass13device_kernelINS_4gemm6kernel13GemmUniversalIN4cute5tupleIJiiiiEEENS1_10collective13CollectiveMmaINS1_34MainloopSm90TmaGmmaWarpSpecializedILi5ENS5_IJNS4_1CILi1EEESB_SB_EEENS1_32KernelTmaWarpSpecializedPingpongEEENS5_IJNSA_ILi64EEENSA_ILi256EEENSA_ILi128EEEEEENS_10tfloat32_tENS5_IJlSB_lEEESJ_SK_NS4_8TiledMMAINS4_8MMA_AtomIJNS4_4SM904GMMA30MMA_64x256x8_F32TF32TF32_SS_TNILNSO_7ScaleInE1ELSQ_1EEEEEENS4_6LayoutISC_NS5_IJNSA_ILi0EEESU_SU_EEEEENS5_IJNS4_10UnderscoreESX_SX_EEEEENS4_13SM90_TMA_LOADENS4_14ComposedLayoutINS4_7SwizzleILi3ELi4ELi3EEENS4_18smem_ptr_flag_bitsILi32EEENST_INS5_IJNSA_ILi8EEENSA_ILi32EEEEEENS5_IJS17_SB_EEEEEEEvNS4_8identityES10_S1B_vS1C_EENS_8epilogue10collective6detail29Sm90TmaWarpSpecializedAdapterINS1F_15DefaultEpilogueISJ_SK_SK_NS1E_6thread17LinearCombinationISJ_Li1EffLNS1J_9ScaleType4KindE0ELNS_15FloatRoundStyleE2ESJ_EENS1_15EpilogueDefaultEEEEEvvEEEEvNT_6ParamsE --------------------------
	.section	.nv.shared._ZN7cutlass13device_kernelINS_4gemm6kernel13GemmUniversalIN4cute5tupleIJiiiiEEENS1_10collective13CollectiveMmaINS1_34MainloopSm90TmaGmmaWarpSpecializedILi5ENS5_IJNS4_1CILi1EEESB_SB_EEENS1_32KernelTmaWarpSpecializedPingpongEEENS5_IJNSA_ILi64EEENSA_ILi256EEENSA_ILi128EEEEEENS_10tfloat32_tENS5_IJlSB_lEEESJ_SK_NS4_8TiledMMAINS4_8MMA_AtomIJNS4_4SM904GMMA30MMA_64x256x8_F32TF32TF32_SS_TNILNSO_7ScaleInE1ELSQ_1EEEEEENS4_6LayoutISC_NS5_IJNSA_ILi0EEESU_SU_EEEEENS5_IJNS4_10UnderscoreESX_SX_EEEEENS4_13SM90_TMA_LOADENS4_14ComposedLayoutINS4_7SwizzleILi3ELi4ELi3EEENS4_18smem_ptr_flag_bitsILi32EEENST_INS5_IJNSA_ILi8EEENSA_ILi32EEEEEENS5_IJS17_SB_EEEEEEEvNS4_8identityES10_S1B_vS1C_EENS_8epilogue10collective6detail29Sm90TmaWarpSpecializedAdapterINS1F_15DefaultEpilogueISJ_SK_SK_NS1E_6thread17LinearCombinationISJ_Li1EffLNS1J_9ScaleType4KindE0ELNS_15FloatRoundStyleE2ESJ_EENS1_15EpilogueDefaultEEEEEvvEEEEvNT_6ParamsE,"aw",@nobits
	.sectionflags	@""
	.align	16
	.zero		1024


//--------------------- .nv.shared.reserved.0     --------------------------
	.section	.nv.shared.reserved.0,"aw",@nobits
	.weak		__nv_reservedSMEM_offset_0_alias
	.size		__nv_reservedSMEM_offset_0_alias, 0, 0
	.other		__nv_reservedSMEM_offset_0_alias,@"STO_CUDA_RESERVED_SHARED STV_DEFAULT"
__nv_reservedSMEM_offset_0_alias:
	.zero		0


//--------------------- .nv.global                --------------------------
	.section	.nv.global,"aw",@nobits
.nv.global:
	.type		_ZN40_INTERNAL_c5d1fb07_4_k_cu_90a6e7cd_276154cute1_E,@object
	.size		_ZN40_INTERNAL_c5d1fb07_4_k_cu_90a6e7cd_276154cute1_E,(_ZN40_INTERNAL_c5d1fb07_4_k_cu_90a6e7cd_276154cuda3std3__45__cpo6cbeginE - _ZN40_INTERNAL_c5d1fb07_4_k_cu_90a6e7cd_276154cute1_E)
_ZN40_INTERNAL_c5d1fb07_4_k_cu_90a6e7cd_276154cute1_E:
	.zero		1
	.type		_ZN40_INTERNAL_c5d1fb07_4_k_cu_90a6e7cd_276154cuda3std3__45__cpo6cbeginE,@object
	.size		_ZN40_INTERNAL_c5d1fb07_4_k_cu_90a6e7cd_276154cuda3std3__45__cpo6cbeginE,(_ZN40_INTERNAL_c5d1fb07_4_k_cu_90a6e7cd_276154cuda3std3__48in_placeE - _ZN40_INTERNAL_c5d1fb07_4_k_cu_90a6e7cd_276154cuda3std3__45__cpo6cbeginE)
_ZN40_INTERNAL_c5d1fb07_4_k_cu_90a6e7cd_276154cuda3std3__45__cpo6cbeginE:
	.zero		1
	.type		_ZN40_INTERNAL_c5d1fb07_4_k_cu_90a6e7cd_276154cuda3std3__48in_placeE,@object
	.size		_ZN40_INTERNAL_c5d1fb07_4_k_cu_90a6e7cd_276154cuda3std3__48in_placeE,(_ZN40_INTERNAL_c5d1fb07_4_k_cu_90a6e7cd_276154cuda3std6ranges3__45__cpo9iter_moveE - _ZN40_INTERNAL_c5d1fb07_4_k_cu_90a6e7cd_276154cuda3std3__48in_placeE)
_ZN40_INTERNAL_c5d1fb07_4_k_cu_90a6e7cd_276154cuda3std3__48in_placeE:
	.zero		1
	.type		_ZN40_INTERNAL_c5d1fb07_4_k_cu_90a6e7cd_276154cuda3std6ranges3__45__cpo9iter_moveE,@object
	.size		_ZN40_INTERNAL_c5d1fb07_4_k_cu_90a6e7cd_276154cuda3std6ranges3__45__cpo9iter_moveE,(_ZN40_INTERNAL_c5d1fb07_4_k_cu_90a6e7cd_276154cuda3std3__45__cpo5beginE - _ZN40_INTERNAL_c5d1fb07_4_k_cu_90a6e7cd_276154cuda3std6ranges3__45__cpo9iter_moveE)
_ZN40_INTERNAL_c5d1fb07_4_k_cu_90a6e7cd_276154cuda3std6ranges3__45__cpo9iter_moveE:
	.zero		1
	.type		_ZN40_INTERNAL_c5d1fb07_4_k_cu_90a6e7cd_276154cuda3std3__45__cpo5beginE,@object
	.size		_ZN40_INTERNAL_c5d1fb07_4_k_cu_90a6e7cd_276154cuda3std3__45__cpo5beginE,(_ZN40_INTERNAL_c5d1fb07_4_k_cu_90a6e7cd_276154cuda3std3__442_GLOBAL__N__c5d1fb07_4_k_cu_90a6e7cd_276156ignoreE - _ZN40_INTERNAL_c5d1fb07_4_k_cu_90a6e7cd_276154cuda3std3__45__cpo5beginE)
_ZN40_INTERNAL_c5d1fb07_4_k_cu_90a6e7cd_276154cuda3std3__45__cpo5beginE:
	.zero		1
	.type		_ZN40_INTERNAL_c5d1fb07_4_k_cu_90a6e7cd_276154cuda3std3__442_GLOBAL__N__c5d1fb07_4_k_cu_90a6e7cd_276156ignoreE,@object
	.size		_ZN40_INTERNAL_c5d1fb07_4_k_cu_90a6e7cd_276154cuda3std3__442_GLOBAL__N__c5d1fb07_4_k_cu_90a6e7cd_276156ignoreE,(_ZN40_INTERNAL_c5d1fb07_4_k_cu_90a6e7cd_276154cute7productE - _ZN40_INTERNAL_c5d1fb07_4_k_cu_90a6e7cd_276154cuda3std3__442_GLOBAL__N__c5d1fb07_4_k_cu_90a6e7cd_276156ignoreE)
_ZN40_INTERNAL_c5d1fb07_4_k_cu_90a6e7cd_276154cuda3std3__442_GLOBAL__N__c5d1fb07_4_k_cu_90a6e7cd_276156ignoreE:
	.zero		1
	.type		_ZN40_INTERNAL_c5d1fb07_4_k_cu_90a6e7cd_276154cute7productE,@object
	.size		_ZN40_INTERNAL_c5d1fb07_4_k_cu_90a6e7cd_276154cute7productE,(_ZN40_INTERNAL_c5d1fb07_4_k_cu_90a6e7cd_276154cuda3std3__45__cpo3endE - _ZN40_INTERNAL_c5d1fb07_4_k_cu_90a6e7cd_276154cute7productE)
_ZN40_INTERNAL_c5d1fb07_4_k_cu_90a6e7cd_276154cute7productE:
	.zero		1
	.type		_ZN40_INTERNAL_c5d1fb07_4_k_cu_90a6e7cd_276154cuda3std3__45__cpo3endE,@object
	.size		_ZN40_INTERNAL_c5d1fb07_4_k_cu_90a6e7cd_276154cuda3std3__45__cpo3endE,(_ZN40_INTERNAL_c5d1fb07_4_k_cu_90a6e7cd_276154cuda3std3__419piecewise_constructE - _ZN40_INTERNAL_c5d1fb07_4_k_cu_90a6e7cd_276154cuda3std3__45__cpo3endE)
_ZN40_INTERNAL_c5d1fb07_4_k_cu_90a6e7cd_276154cuda3std3__45__cpo3endE:
	.zero		1
	.type		_ZN40_INTERNAL_c5d1fb07_4_k_cu_90a6e7cd_276154cuda3std3__419piecewise_constructE,@object
	.size		_ZN40_INTERNAL_c5d1fb07_4_k_cu_90a6e7cd_276154cuda3std3__419piecewise_constructE,(_ZN40_INTERNAL_c5d1fb07_4_k_cu_90a6e7cd_276154cuda3std3__45__cpo4cendE - _ZN40_INTERNAL_c5d1fb07_4_k_cu_90a6e7cd_276154cuda3std3__419piecewise_constructE)
_ZN40_INTERNAL_c5d1fb07_4_k_cu_90a6e7cd_276154cuda3std3__419piecewise_constructE:
	.zero		1
	.type		_ZN40_INTERNAL_c5d1fb07_4_k_cu_90a6e7cd_276154cuda3std3__45__cpo4cendE,@object
	.size		_ZN40_INTERNAL_c5d1fb07_4_k_cu_90a6e7cd_276154cuda3std3__45__cpo4cendE,(_ZN40_INTERNAL_c5d1fb07_4_k_cu_90a6e7cd_276154cuda3std6ranges3__45__cpo4swapE - _ZN40_INTERNAL_c5d1fb07_4_k_cu_90a6e7cd_276154cuda3std3__45__cpo4cendE)
_ZN40_INTERNAL_c5d1fb07_4_k_cu_90a6e7cd_276154cuda3std3__45__cpo4cendE:
	.zero		1
	.type		_ZN40_INTERNAL_c5d1fb07_4_k_cu_90a6e7cd_276154cuda3std6ranges3__45__cpo4swapE,@object
	.size		_ZN40_INTERNAL_c5d1fb07_4_k_cu_90a6e7cd_276154cuda3std6ranges3__45__cpo4swapE,(.L_8 - _ZN40_INTERNAL_c5d1fb07_4_k_cu_90a6e7cd_276154cuda3std6ranges3__45__cpo4swapE)
_ZN40_INTERNAL_c5d1fb07_4_k_cu_90a6e7cd_276154cuda3std6ranges3__45__cpo4swapE:
	.zero		1
.L_8:


//--------------------- .nv.constant0._ZN7cutlass13device_kernelINS_4gemm6kernel13GemmUniversalIN4cute5tupleIJiiiiEEENS1_10collective13CollectiveMmaINS1_34MainloopSm90TmaGmmaWarpSpecializedILi5ENS5_IJNS4_1CILi1EEESB_SB_EEENS1_32KernelTmaWarpSpecializedPingpongEEENS5_IJNSA_ILi64EEENSA_ILi256EEENSA_ILi128EEEEEENS_10tfloat32_tENS5_IJlSB_lEEESJ_SK_NS4_8TiledMMAINS4_8MMA_AtomIJNS4_4SM904GMMA30MMA_64x256x8_F32TF32TF32_SS_TNILNSO_7ScaleInE1ELSQ_1EEEEEENS4_6LayoutISC_NS5_IJNSA_ILi0EEESU_SU_EEEEENS5_IJNS4_10UnderscoreESX_SX_EEEEENS4_13SM90_TMA_LOADENS4_14ComposedLayoutINS4_7SwizzleILi3ELi4ELi3EEENS4_18smem_ptr_flag_bitsILi32EEENST_INS5_IJNSA_ILi8EEENSA_ILi32EEEEEENS5_IJS17_SB_EEEEEEEvNS4_8identityES10_S1B_vS1C_EENS_8epilogue10collective6detail29Sm90TmaWarpSpecializedAdapterINS1F_15DefaultEpilogueISJ_SK_SK_NS1E_6thread17LinearCombinationISJ_Li1EffLNS1J_9ScaleType4KindE0ELNS_15FloatRoundStyleE2ESJ_EENS1_15EpilogueDefaultEEEEEvvEEEEvNT_6ParamsE --------------------------
	.section	.nv.constant0._ZN7cutlass13device_kernelINS_4gemm6kernel13GemmUniversalIN4cute5tupleIJiiiiEEENS1_10collective13CollectiveMmaINS1_34MainloopSm90TmaGmmaWarpSpecializedILi5ENS5_IJNS4_1CILi1EEESB_SB_EEENS1_32KernelTmaWarpSpecializedPingpongEEENS5_IJNSA_ILi64EEENSA_ILi256EEENSA_ILi128EEEEEENS_10tfloat32_tENS5_IJlSB_lEEESJ_SK_NS4_8TiledMMAINS4_8MMA_AtomIJNS4_4SM904GMMA30MMA_64x256x8_F32TF32TF32_SS_TNILNSO_7ScaleInE1ELSQ_1EEEEEENS4_6LayoutISC_NS5_IJNSA_ILi0EEESU_SU_EEEEENS5_IJNS4_10UnderscoreESX_SX_EEEEENS4_13SM90_TMA_LOADENS4_14ComposedLayoutINS4_7SwizzleILi3ELi4ELi3EEENS4_18smem_ptr_flag_bitsILi32EEENST_INS5_IJNSA_ILi8EEENSA_ILi32EEEEEENS5_IJS17_SB_EEEEEEEvNS4_8identityES10_S1B_vS1C_EENS_8epilogue10collective6detail29Sm90TmaWarpSpecializedAdapterINS1F_15DefaultEpilogueISJ_SK_SK_NS1E_6thread17LinearCombinationISJ_Li1EffLNS1J_9ScaleType4KindE0ELNS_15FloatRoundStyleE2ESJ_EENS1_15EpilogueDefaultEEEEEvvEEEEvNT_6ParamsE,"a",@progbits
	.sectionflags	@""
	.align	4
.nv.constant0._ZN7cutlass13device_kernelINS_4gemm6kernel13GemmUniversalIN4cute5tupleIJiiiiEEENS1_10collective13CollectiveMmaINS1_34MainloopSm90TmaGmmaWarpSpecializedILi5ENS5_IJNS4_1CILi1EEESB_SB_EEENS1_32KernelTmaWarpSpecializedPingpongEEENS5_IJNSA_ILi64EEENSA_ILi256EEENSA_ILi128EEEEEENS_10tfloat32_tENS5_IJlSB_lEEESJ_SK_NS4_8TiledMMAINS4_8MMA_AtomIJNS4_4SM904GMMA30MMA_64x256x8_F32TF32TF32_SS_TNILNSO_7ScaleInE1ELSQ_1EEEEEENS4_6LayoutISC_NS5_IJNSA_ILi0EEESU_SU_EEEEENS5_IJNS4_10UnderscoreESX_SX_EEEEENS4_13SM90_TMA_LOADENS4_14ComposedLayoutINS4_7SwizzleILi3ELi4ELi3EEENS4_18smem_ptr_flag_bitsILi32EEENST_INS5_IJNSA_ILi8EEENSA_ILi32EEEEEENS5_IJS17_SB_EEEEEEEvNS4_8identityES10_S1B_vS1C_EENS_8epilogue10collective6detail29Sm90TmaWarpSpecializedAdapterINS1F_15DefaultEpilogueISJ_SK_SK_NS1E_6thread17LinearCombinationISJ_Li1EffLNS1J_9ScaleType4KindE0ELNS_15FloatRoundStyleE2ESJ_EENS1_15EpilogueDefaultEEEEEvvEEEEvNT_6ParamsE:
	.zero		1664


//--------------------- SYMBOLS --------------------------

	.type		.nv.reservedSmem.offset0,@object
	.size		.nv.reservedSmem.offset0,0x4
	.type		__assertfail,@function
